//
// Generated by NVIDIA NVVM Compiler
//
// Compiler Build ID: CL-36424714
// Cuda compilation tools, release 13.0, V13.0.88
// Based on NVVM 20.0.0
//

.version 9.0
.target sm_100
.address_size 64

	// .globl	_Z20cuMatrixTrace_KernelPKdiPd

.visible .entry _Z20cuMatrixTrace_KernelPKdiPd(
	.param .u64 .ptr .align 1 _Z20cuMatrixTrace_KernelPKdiPd_param_0,
	.param .u32 _Z20cuMatrixTrace_KernelPKdiPd_param_1,
	.param .u64 .ptr .align 1 _Z20cuMatrixTrace_KernelPKdiPd_param_2
)
{
	.reg .pred 	%p<12>;
	.reg .b32 	%r<123>;
	.reg .b64 	%rd<98>;
	.reg .b64 	%fd<71>;

	ld.param.u64 	%rd7, [_Z20cuMatrixTrace_KernelPKdiPd_param_0];
	ld.param.u32 	%r66, [_Z20cuMatrixTrace_KernelPKdiPd_param_1];
	ld.param.u64 	%rd8, [_Z20cuMatrixTrace_KernelPKdiPd_param_2];
	cvta.to.global.u64 	%rd1, %rd7;
	cvta.to.global.u64 	%rd9, %rd8;
	mov.u32 	%r67, %tid.x;
	mov.u32 	%r68, %ctaid.x;
	mov.u32 	%r69, %ntid.x;
	mov.b64 	%rd10, 0;
	st.global.u64 	[%rd9], %rd10;
	mul.lo.s32 	%r70, %r69, %r68;
	neg.s32 	%r71, %r70;
	setp.ne.s32 	%p1, %r67, %r71;
	setp.lt.s32 	%p2, %r66, 1;
	or.pred  	%p3, %p1, %p2;
	@%p3 bra 	$L__BB0_13;
	ld.param.u32 	%r92, [_Z20cuMatrixTrace_KernelPKdiPd_param_1];
	add.s32 	%r73, %r92, -1;
	setp.lt.u32 	%p4, %r73, 15;
	mov.b32 	%r119, 0;
	mov.f64 	%fd67, 0d0000000000000000;
	@%p4 bra 	$L__BB0_4;
	ld.param.u32 	%r102, [_Z20cuMatrixTrace_KernelPKdiPd_param_1];
	and.b32  	%r75, %r102, 2147483632;
	neg.s32 	%r117, %r75;
	add.s64 	%rd97, %rd1, 120;
	mul.lo.s32 	%r116, %r102, 15;
	mul.lo.s32 	%r115, %r102, 14;
	mul.lo.s32 	%r114, %r102, 13;
	mul.lo.s32 	%r113, %r102, 12;
	mul.lo.s32 	%r112, %r102, 11;
	mul.lo.s32 	%r111, %r102, 10;
	mul.lo.s32 	%r110, %r102, 9;
	shl.b32 	%r109, %r102, 3;
	mul.lo.s32 	%r108, %r102, 7;
	mul.lo.s32 	%r107, %r102, 6;
	mul.lo.s32 	%r106, %r102, 5;
	shl.b32 	%r105, %r102, 2;
	mul.lo.s32 	%r104, %r102, 3;
	shl.b32 	%r103, %r102, 1;
	mov.f64 	%fd67, 0d0000000000000000;
	mov.b32 	%r101, 0;
$L__BB0_3:
	.pragma "nounroll";
	ld.param.u64 	%rd95, [_Z20cuMatrixTrace_KernelPKdiPd_param_2];
	ld.param.u32 	%r94, [_Z20cuMatrixTrace_KernelPKdiPd_param_1];
	ld.param.u64 	%rd93, [_Z20cuMatrixTrace_KernelPKdiPd_param_0];
	and.b32  	%r119, %r94, 2147483632;
	mul.wide.u32 	%rd11, %r116, 8;
	mul.wide.u32 	%rd12, %r115, 8;
	mul.wide.u32 	%rd13, %r114, 8;
	mul.wide.u32 	%rd14, %r113, 8;
	mul.wide.u32 	%rd15, %r112, 8;
	mul.wide.u32 	%rd16, %r111, 8;
	mul.wide.u32 	%rd17, %r110, 8;
	mul.wide.u32 	%rd18, %r109, 8;
	mul.wide.u32 	%rd19, %r108, 8;
	mul.wide.u32 	%rd20, %r107, 8;
	mul.wide.u32 	%rd21, %r106, 8;
	mul.wide.u32 	%rd22, %r105, 8;
	mul.wide.u32 	%rd23, %r104, 8;
	mul.wide.u32 	%rd24, %r103, 8;
	mul.wide.u32 	%rd25, %r102, 8;
	cvta.to.global.u64 	%rd26, %rd93;
	mul.wide.u32 	%rd27, %r101, 8;
	add.s64 	%rd28, %rd26, %rd27;
	ld.global.f64 	%fd12, [%rd28];
	add.f64 	%fd13, %fd12, %fd67;
	cvta.to.global.u64 	%rd29, %rd95;
	st.global.f64 	[%rd29], %fd13;
	add.s64 	%rd30, %rd97, %rd25;
	ld.global.f64 	%fd14, [%rd30+-112];
	add.f64 	%fd15, %fd14, %fd13;
	st.global.f64 	[%rd29], %fd15;
	add.s64 	%rd31, %rd97, %rd24;
	ld.global.f64 	%fd16, [%rd31+-104];
	add.f64 	%fd17, %fd16, %fd15;
	st.global.f64 	[%rd29], %fd17;
	add.s64 	%rd32, %rd97, %rd23;
	ld.global.f64 	%fd18, [%rd32+-96];
	add.f64 	%fd19, %fd18, %fd17;
	st.global.f64 	[%rd29], %fd19;
	add.s64 	%rd33, %rd97, %rd22;
	ld.global.f64 	%fd20, [%rd33+-88];
	add.f64 	%fd21, %fd20, %fd19;
	st.global.f64 	[%rd29], %fd21;
	add.s64 	%rd34, %rd97, %rd21;
	ld.global.f64 	%fd22, [%rd34+-80];
	add.f64 	%fd23, %fd22, %fd21;
	st.global.f64 	[%rd29], %fd23;
	add.s64 	%rd35, %rd97, %rd20;
	ld.global.f64 	%fd24, [%rd35+-72];
	add.f64 	%fd25, %fd24, %fd23;
	st.global.f64 	[%rd29], %fd25;
	add.s64 	%rd36, %rd97, %rd19;
	ld.global.f64 	%fd26, [%rd36+-64];
	add.f64 	%fd27, %fd26, %fd25;
	st.global.f64 	[%rd29], %fd27;
	add.s64 	%rd37, %rd97, %rd18;
	ld.global.f64 	%fd28, [%rd37+-56];
	add.f64 	%fd29, %fd28, %fd27;
	st.global.f64 	[%rd29], %fd29;
	add.s64 	%rd38, %rd97, %rd17;
	ld.global.f64 	%fd30, [%rd38+-48];
	add.f64 	%fd31, %fd30, %fd29;
	st.global.f64 	[%rd29], %fd31;
	add.s64 	%rd39, %rd97, %rd16;
	ld.global.f64 	%fd32, [%rd39+-40];
	add.f64 	%fd33, %fd32, %fd31;
	st.global.f64 	[%rd29], %fd33;
	add.s64 	%rd40, %rd97, %rd15;
	ld.global.f64 	%fd34, [%rd40+-32];
	add.f64 	%fd35, %fd34, %fd33;
	st.global.f64 	[%rd29], %fd35;
	add.s64 	%rd41, %rd97, %rd14;
	ld.global.f64 	%fd36, [%rd41+-24];
	add.f64 	%fd37, %fd36, %fd35;
	st.global.f64 	[%rd29], %fd37;
	add.s64 	%rd42, %rd97, %rd13;
	ld.global.f64 	%fd38, [%rd42+-16];
	add.f64 	%fd39, %fd38, %fd37;
	st.global.f64 	[%rd29], %fd39;
	add.s64 	%rd43, %rd97, %rd12;
	ld.global.f64 	%fd40, [%rd43+-8];
	add.f64 	%fd41, %fd40, %fd39;
	st.global.f64 	[%rd29], %fd41;
	add.s64 	%rd44, %rd97, %rd11;
	ld.global.f64 	%fd42, [%rd44];
	add.f64 	%fd67, %fd42, %fd41;
	st.global.f64 	[%rd29], %fd67;
	add.s32 	%r117, %r117, 16;
	add.s64 	%rd97, %rd97, 128;
	shl.b32 	%r76, %r94, 4;
	add.s32 	%r116, %r116, %r76;
	add.s32 	%r115, %r115, %r76;
	add.s32 	%r114, %r114, %r76;
	add.s32 	%r113, %r113, %r76;
	add.s32 	%r112, %r112, %r76;
	add.s32 	%r111, %r111, %r76;
	add.s32 	%r110, %r110, %r76;
	add.s32 	%r109, %r109, %r76;
	add.s32 	%r108, %r108, %r76;
	add.s32 	%r107, %r107, %r76;
	add.s32 	%r106, %r106, %r76;
	add.s32 	%r105, %r105, %r76;
	add.s32 	%r104, %r104, %r76;
	add.s32 	%r103, %r103, %r76;
	add.s32 	%r102, %r102, %r76;
	add.s32 	%r77, %r76, %r101;
	add.s32 	%r101, %r77, 16;
	setp.ne.s32 	%p5, %r117, 0;
	@%p5 bra 	$L__BB0_3;
$L__BB0_4:
	ld.param.u32 	%r95, [_Z20cuMatrixTrace_KernelPKdiPd_param_1];
	and.b32  	%r52, %r95, 15;
	setp.eq.s32 	%p6, %r52, 0;
	@%p6 bra 	$L__BB0_13;
	ld.param.u64 	%rd96, [_Z20cuMatrixTrace_KernelPKdiPd_param_2];
	ld.param.u32 	%r96, [_Z20cuMatrixTrace_KernelPKdiPd_param_1];
	ld.param.u64 	%rd94, [_Z20cuMatrixTrace_KernelPKdiPd_param_0];
	cvta.to.global.u64 	%rd5, %rd96;
	cvta.to.global.u64 	%rd6, %rd94;
	and.b32  	%r53, %r96, 7;
	setp.lt.u32 	%p7, %r52, 8;
	@%p7 bra 	$L__BB0_7;
	ld.param.u32 	%r97, [_Z20cuMatrixTrace_KernelPKdiPd_param_1];
	mul.lo.s32 	%r78, %r119, %r97;
	add.s32 	%r79, %r78, %r119;
	mul.wide.u32 	%rd45, %r79, 8;
	add.s64 	%rd46, %rd6, %rd45;
	ld.global.f64 	%fd43, [%rd46];
	add.f64 	%fd44, %fd43, %fd67;
	st.global.f64 	[%rd5], %fd44;
	add.s32 	%r80, %r78, %r97;
	cvt.u64.u32 	%rd47, %r80;
	cvt.u64.u32 	%rd48, %r119;
	add.s64 	%rd49, %rd47, %rd48;
	shl.b64 	%rd50, %rd49, 3;
	add.s64 	%rd51, %rd6, %rd50;
	ld.global.f64 	%fd45, [%rd51+8];
	add.f64 	%fd46, %fd45, %fd44;
	st.global.f64 	[%rd5], %fd46;
	add.s32 	%r81, %r80, %r97;
	cvt.u64.u32 	%rd52, %r81;
	add.s64 	%rd53, %rd52, %rd48;
	shl.b64 	%rd54, %rd53, 3;
	add.s64 	%rd55, %rd6, %rd54;
	ld.global.f64 	%fd47, [%rd55+16];
	add.f64 	%fd48, %fd47, %fd46;
	st.global.f64 	[%rd5], %fd48;
	add.s32 	%r82, %r81, %r97;
	cvt.u64.u32 	%rd56, %r82;
	add.s64 	%rd57, %rd56, %rd48;
	shl.b64 	%rd58, %rd57, 3;
	add.s64 	%rd59, %rd6, %rd58;
	ld.global.f64 	%fd49, [%rd59+24];
	add.f64 	%fd50, %fd49, %fd48;
	st.global.f64 	[%rd5], %fd50;
	add.s32 	%r83, %r82, %r97;
	cvt.u64.u32 	%rd60, %r83;
	add.s64 	%rd61, %rd60, %rd48;
	shl.b64 	%rd62, %rd61, 3;
	add.s64 	%rd63, %rd6, %rd62;
	ld.global.f64 	%fd51, [%rd63+32];
	add.f64 	%fd52, %fd51, %fd50;
	st.global.f64 	[%rd5], %fd52;
	add.s32 	%r84, %r83, %r97;
	cvt.u64.u32 	%rd64, %r84;
	add.s64 	%rd65, %rd64, %rd48;
	shl.b64 	%rd66, %rd65, 3;
	add.s64 	%rd67, %rd6, %rd66;
	ld.global.f64 	%fd53, [%rd67+40];
	add.f64 	%fd54, %fd53, %fd52;
	st.global.f64 	[%rd5], %fd54;
	add.s32 	%r85, %r84, %r97;
	cvt.u64.u32 	%rd68, %r85;
	add.s64 	%rd69, %rd68, %rd48;
	shl.b64 	%rd70, %rd69, 3;
	add.s64 	%rd71, %rd6, %rd70;
	ld.global.f64 	%fd55, [%rd71+48];
	add.f64 	%fd56, %fd55, %fd54;
	st.global.f64 	[%rd5], %fd56;
	add.s32 	%r86, %r85, %r97;
	cvt.u64.u32 	%rd72, %r86;
	add.s64 	%rd73, %rd72, %rd48;
	shl.b64 	%rd74, %rd73, 3;
	add.s64 	%rd75, %rd6, %rd74;
	ld.global.f64 	%fd57, [%rd75+56];
	add.f64 	%fd67, %fd57, %fd56;
	st.global.f64 	[%rd5], %fd67;
	add.s32 	%r119, %r119, 8;
$L__BB0_7:
	setp.eq.s32 	%p8, %r53, 0;
	@%p8 bra 	$L__BB0_13;
	ld.param.u32 	%r98, [_Z20cuMatrixTrace_KernelPKdiPd_param_1];
	and.b32  	%r56, %r98, 3;
	setp.lt.u32 	%p9, %r53, 4;
	@%p9 bra 	$L__BB0_10;
	ld.param.u32 	%r99, [_Z20cuMatrixTrace_KernelPKdiPd_param_1];
	mul.lo.s32 	%r87, %r119, %r99;
	add.s32 	%r88, %r87, %r119;
	mul.wide.u32 	%rd76, %r88, 8;
	add.s64 	%rd77, %rd6, %rd76;
	ld.global.f64 	%fd58, [%rd77];
	add.f64 	%fd59, %fd58, %fd67;
	st.global.f64 	[%rd5], %fd59;
	add.s32 	%r89, %r87, %r99;
	cvt.u64.u32 	%rd78, %r89;
	cvt.u64.u32 	%rd79, %r119;
	add.s64 	%rd80, %rd78, %rd79;
	shl.b64 	%rd81, %rd80, 3;
	add.s64 	%rd82, %rd6, %rd81;
	ld.global.f64 	%fd60, [%rd82+8];
	add.f64 	%fd61, %fd60, %fd59;
	st.global.f64 	[%rd5], %fd61;
	add.s32 	%r90, %r89, %r99;
	cvt.u64.u32 	%rd83, %r90;
	add.s64 	%rd84, %rd83, %rd79;
	shl.b64 	%rd85, %rd84, 3;
	add.s64 	%rd86, %rd6, %rd85;
	ld.global.f64 	%fd62, [%rd86+16];
	add.f64 	%fd63, %fd62, %fd61;
	st.global.f64 	[%rd5], %fd63;
	add.s32 	%r91, %r90, %r99;
	cvt.u64.u32 	%rd87, %r91;
	add.s64 	%rd88, %rd87, %rd79;
	shl.b64 	%rd89, %rd88, 3;
	add.s64 	%rd90, %rd6, %rd89;
	ld.global.f64 	%fd64, [%rd90+24];
	add.f64 	%fd67, %fd64, %fd63;
	st.global.f64 	[%rd5], %fd67;
	add.s32 	%r119, %r119, 4;
$L__BB0_10:
	setp.eq.s32 	%p10, %r56, 0;
	@%p10 bra 	$L__BB0_13;
	ld.param.u32 	%r100, [_Z20cuMatrixTrace_KernelPKdiPd_param_1];
	add.s32 	%r59, %r100, 1;
	mad.lo.s32 	%r122, %r119, %r100, %r119;
	neg.s32 	%r121, %r56;
$L__BB0_12:
	.pragma "nounroll";
	mul.wide.u32 	%rd91, %r122, 8;
	add.s64 	%rd92, %rd6, %rd91;
	ld.global.f64 	%fd65, [%rd92];
	add.f64 	%fd67, %fd65, %fd67;
	st.global.f64 	[%rd5], %fd67;
	add.s32 	%r122, %r122, %r59;
	add.s32 	%r121, %r121, 1;
	setp.ne.s32 	%p11, %r121, 0;
	@%p11 bra 	$L__BB0_12;
$L__BB0_13:
	ret;

}
	// .globl	_Z22cuDiagMatrixinv_kernelPdS_i
.visible .entry _Z22cuDiagMatrixinv_kernelPdS_i(
	.param .u64 .ptr .align 1 _Z22cuDiagMatrixinv_kernelPdS_i_param_0,
	.param .u64 .ptr .align 1 _Z22cuDiagMatrixinv_kernelPdS_i_param_1,
	.param .u32 _Z22cuDiagMatrixinv_kernelPdS_i_param_2
)
{
	.reg .pred 	%p<27>;
	.reg .b32 	%r<76>;
	.reg .b64 	%rd<119>;
	.reg .b64 	%fd<31>;

	ld.param.u64 	%rd25, [_Z22cuDiagMatrixinv_kernelPdS_i_param_0];
	ld.param.u64 	%rd26, [_Z22cuDiagMatrixinv_kernelPdS_i_param_1];
	ld.param.u32 	%r40, [_Z22cuDiagMatrixinv_kernelPdS_i_param_2];
	cvta.to.global.u64 	%rd1, %rd26;
	cvta.to.global.u64 	%rd2, %rd25;
	mov.u32 	%r41, %tid.x;
	mov.u32 	%r42, %ctaid.x;
	mov.u32 	%r43, %ntid.x;
	mul.lo.s32 	%r44, %r43, %r42;
	neg.s32 	%r45, %r44;
	setp.ne.s32 	%p1, %r41, %r45;
	setp.lt.s32 	%p2, %r40, 1;
	or.pred  	%p3, %p1, %p2;
	@%p3 bra 	$L__BB1_56;
	add.s32 	%r47, %r40, -1;
	and.b32  	%r1, %r40, 7;
	setp.lt.u32 	%p4, %r47, 7;
	mov.b32 	%r74, 0;
	@%p4 bra 	$L__BB1_28;
	and.b32  	%r74, %r40, 2147483640;
	neg.s32 	%r72, %r74;
	mul.lo.s32 	%r71, %r40, 7;
	shl.b32 	%r5, %r40, 3;
	mul.lo.s32 	%r70, %r40, 6;
	mul.lo.s32 	%r69, %r40, 5;
	shl.b32 	%r68, %r40, 2;
	mul.lo.s32 	%r67, %r40, 3;
	shl.b32 	%r66, %r40, 1;
	add.s32 	%r11, %r5, 8;
	add.s64 	%rd3, %rd1, 56;
	add.s64 	%rd4, %rd1, 48;
	add.s64 	%rd5, %rd1, 40;
	add.s64 	%rd6, %rd1, 32;
	add.s64 	%rd7, %rd1, 24;
	add.s64 	%rd8, %rd1, 16;
	add.s64 	%rd117, %rd2, 32;
	mov.b32 	%r65, 0;
	mov.b64 	%rd118, 0;
	mov.u32 	%r64, %r40;
$L__BB1_3:
	.pragma "nounroll";
	ld.global.f64 	%fd1, [%rd117+-32];
	setp.neu.f64 	%p5, %fd1, 0d0000000000000000;
	@%p5 bra 	$L__BB1_5;
	mul.wide.u32 	%rd30, %r65, 8;
	add.s64 	%rd31, %rd1, %rd30;
	mov.b64 	%rd32, 0;
	st.global.u64 	[%rd31], %rd32;
	bra.uni 	$L__BB1_6;
$L__BB1_5:
	rcp.rn.f64 	%fd16, %fd1;
	mul.wide.u32 	%rd28, %r65, 8;
	add.s64 	%rd29, %rd1, %rd28;
	st.global.f64 	[%rd29], %fd16;
$L__BB1_6:
	cvt.u64.u32 	%rd33, %r64;
	add.s64 	%rd34, %rd118, %rd33;
	shl.b64 	%rd35, %rd34, 3;
	add.s64 	%rd36, %rd1, %rd35;
	add.s64 	%rd12, %rd36, 8;
	ld.global.f64 	%fd2, [%rd117+-24];
	setp.eq.f64 	%p6, %fd2, 0d0000000000000000;
	@%p6 bra 	$L__BB1_8;
	rcp.rn.f64 	%fd17, %fd2;
	st.global.f64 	[%rd12], %fd17;
	bra.uni 	$L__BB1_9;
$L__BB1_8:
	mov.b64 	%rd37, 0;
	st.global.u64 	[%rd12], %rd37;
$L__BB1_9:
	cvt.u64.u32 	%rd38, %r66;
	add.s64 	%rd39, %rd118, %rd38;
	shl.b64 	%rd40, %rd39, 3;
	add.s64 	%rd13, %rd8, %rd40;
	ld.global.f64 	%fd3, [%rd117+-16];
	setp.eq.f64 	%p7, %fd3, 0d0000000000000000;
	@%p7 bra 	$L__BB1_11;
	rcp.rn.f64 	%fd18, %fd3;
	st.global.f64 	[%rd13], %fd18;
	bra.uni 	$L__BB1_12;
$L__BB1_11:
	mov.b64 	%rd41, 0;
	st.global.u64 	[%rd13], %rd41;
$L__BB1_12:
	cvt.u64.u32 	%rd42, %r67;
	add.s64 	%rd43, %rd118, %rd42;
	shl.b64 	%rd44, %rd43, 3;
	add.s64 	%rd14, %rd7, %rd44;
	ld.global.f64 	%fd4, [%rd117+-8];
	setp.eq.f64 	%p8, %fd4, 0d0000000000000000;
	@%p8 bra 	$L__BB1_14;
	rcp.rn.f64 	%fd19, %fd4;
	st.global.f64 	[%rd14], %fd19;
	bra.uni 	$L__BB1_15;
$L__BB1_14:
	mov.b64 	%rd45, 0;
	st.global.u64 	[%rd14], %rd45;
$L__BB1_15:
	cvt.u64.u32 	%rd46, %r68;
	add.s64 	%rd47, %rd118, %rd46;
	shl.b64 	%rd48, %rd47, 3;
	add.s64 	%rd15, %rd6, %rd48;
	ld.global.f64 	%fd5, [%rd117];
	setp.eq.f64 	%p9, %fd5, 0d0000000000000000;
	@%p9 bra 	$L__BB1_17;
	rcp.rn.f64 	%fd20, %fd5;
	st.global.f64 	[%rd15], %fd20;
	bra.uni 	$L__BB1_18;
$L__BB1_17:
	mov.b64 	%rd49, 0;
	st.global.u64 	[%rd15], %rd49;
$L__BB1_18:
	cvt.u64.u32 	%rd50, %r69;
	add.s64 	%rd51, %rd118, %rd50;
	shl.b64 	%rd52, %rd51, 3;
	add.s64 	%rd16, %rd5, %rd52;
	ld.global.f64 	%fd6, [%rd117+8];
	setp.eq.f64 	%p10, %fd6, 0d0000000000000000;
	@%p10 bra 	$L__BB1_20;
	rcp.rn.f64 	%fd21, %fd6;
	st.global.f64 	[%rd16], %fd21;
	bra.uni 	$L__BB1_21;
$L__BB1_20:
	mov.b64 	%rd53, 0;
	st.global.u64 	[%rd16], %rd53;
$L__BB1_21:
	cvt.u64.u32 	%rd54, %r70;
	add.s64 	%rd55, %rd118, %rd54;
	shl.b64 	%rd56, %rd55, 3;
	add.s64 	%rd17, %rd4, %rd56;
	ld.global.f64 	%fd7, [%rd117+16];
	setp.eq.f64 	%p11, %fd7, 0d0000000000000000;
	@%p11 bra 	$L__BB1_23;
	rcp.rn.f64 	%fd22, %fd7;
	st.global.f64 	[%rd17], %fd22;
	bra.uni 	$L__BB1_24;
$L__BB1_23:
	mov.b64 	%rd57, 0;
	st.global.u64 	[%rd17], %rd57;
$L__BB1_24:
	cvt.u64.u32 	%rd58, %r71;
	add.s64 	%rd59, %rd118, %rd58;
	shl.b64 	%rd60, %rd59, 3;
	add.s64 	%rd18, %rd3, %rd60;
	ld.global.f64 	%fd8, [%rd117+24];
	setp.eq.f64 	%p12, %fd8, 0d0000000000000000;
	@%p12 bra 	$L__BB1_26;
	rcp.rn.f64 	%fd23, %fd8;
	st.global.f64 	[%rd18], %fd23;
	bra.uni 	$L__BB1_27;
$L__BB1_26:
	mov.b64 	%rd61, 0;
	st.global.u64 	[%rd18], %rd61;
$L__BB1_27:
	add.s32 	%r72, %r72, 8;
	add.s32 	%r71, %r71, %r5;
	add.s32 	%r70, %r70, %r5;
	add.s32 	%r69, %r69, %r5;
	add.s32 	%r68, %r68, %r5;
	add.s32 	%r67, %r67, %r5;
	add.s32 	%r66, %r66, %r5;
	add.s32 	%r65, %r65, %r11;
	add.s32 	%r64, %r64, %r5;
	add.s64 	%rd118, %rd118, 8;
	add.s64 	%rd117, %rd117, 64;
	setp.ne.s32 	%p13, %r72, 0;
	@%p13 bra 	$L__BB1_3;
$L__BB1_28:
	setp.eq.s32 	%p14, %r1, 0;
	@%p14 bra 	$L__BB1_56;
	and.b32  	%r31, %r40, 3;
	setp.lt.u32 	%p15, %r1, 4;
	@%p15 bra 	$L__BB1_43;
	cvt.u64.u32 	%rd21, %r74;
	mul.wide.u32 	%rd62, %r74, 8;
	add.s64 	%rd22, %rd2, %rd62;
	ld.global.f64 	%fd9, [%rd22];
	setp.eq.f64 	%p16, %fd9, 0d0000000000000000;
	@%p16 bra 	$L__BB1_32;
	rcp.rn.f64 	%fd24, %fd9;
	mad.lo.s32 	%r49, %r74, %r40, %r74;
	mul.wide.u32 	%rd63, %r49, 8;
	add.s64 	%rd64, %rd1, %rd63;
	st.global.f64 	[%rd64], %fd24;
	bra.uni 	$L__BB1_33;
$L__BB1_32:
	mad.lo.s32 	%r50, %r74, %r40, %r74;
	mul.wide.u32 	%rd65, %r50, 8;
	add.s64 	%rd66, %rd1, %rd65;
	mov.b64 	%rd67, 0;
	st.global.u64 	[%rd66], %rd67;
$L__BB1_33:
	add.s32 	%r32, %r74, 1;
	ld.global.f64 	%fd10, [%rd22+8];
	setp.eq.f64 	%p17, %fd10, 0d0000000000000000;
	@%p17 bra 	$L__BB1_35;
	rcp.rn.f64 	%fd25, %fd10;
	mul.lo.s32 	%r51, %r32, %r40;
	cvt.u64.u32 	%rd68, %r51;
	add.s64 	%rd69, %rd68, %rd21;
	shl.b64 	%rd70, %rd69, 3;
	add.s64 	%rd71, %rd1, %rd70;
	st.global.f64 	[%rd71+8], %fd25;
	bra.uni 	$L__BB1_36;
$L__BB1_35:
	mul.lo.s32 	%r52, %r32, %r40;
	cvt.u64.u32 	%rd72, %r52;
	add.s64 	%rd73, %rd72, %rd21;
	shl.b64 	%rd74, %rd73, 3;
	add.s64 	%rd75, %rd1, %rd74;
	mov.b64 	%rd76, 0;
	st.global.u64 	[%rd75+8], %rd76;
$L__BB1_36:
	add.s32 	%r33, %r74, 2;
	ld.global.f64 	%fd11, [%rd22+16];
	setp.eq.f64 	%p18, %fd11, 0d0000000000000000;
	@%p18 bra 	$L__BB1_38;
	rcp.rn.f64 	%fd26, %fd11;
	mul.lo.s32 	%r53, %r33, %r40;
	cvt.u64.u32 	%rd77, %r53;
	add.s64 	%rd78, %rd77, %rd21;
	shl.b64 	%rd79, %rd78, 3;
	add.s64 	%rd80, %rd1, %rd79;
	st.global.f64 	[%rd80+16], %fd26;
	bra.uni 	$L__BB1_39;
$L__BB1_38:
	mul.lo.s32 	%r54, %r33, %r40;
	cvt.u64.u32 	%rd81, %r54;
	add.s64 	%rd82, %rd81, %rd21;
	shl.b64 	%rd83, %rd82, 3;
	add.s64 	%rd84, %rd1, %rd83;
	mov.b64 	%rd85, 0;
	st.global.u64 	[%rd84+16], %rd85;
$L__BB1_39:
	add.s32 	%r34, %r74, 3;
	ld.global.f64 	%fd12, [%rd22+24];
	setp.eq.f64 	%p19, %fd12, 0d0000000000000000;
	@%p19 bra 	$L__BB1_41;
	rcp.rn.f64 	%fd27, %fd12;
	mul.lo.s32 	%r55, %r34, %r40;
	cvt.u64.u32 	%rd86, %r55;
	add.s64 	%rd87, %rd86, %rd21;
	shl.b64 	%rd88, %rd87, 3;
	add.s64 	%rd89, %rd1, %rd88;
	st.global.f64 	[%rd89+24], %fd27;
	bra.uni 	$L__BB1_42;
$L__BB1_41:
	mul.lo.s32 	%r56, %r34, %r40;
	cvt.u64.u32 	%rd90, %r56;
	add.s64 	%rd91, %rd90, %rd21;
	shl.b64 	%rd92, %rd91, 3;
	add.s64 	%rd93, %rd1, %rd92;
	mov.b64 	%rd94, 0;
	st.global.u64 	[%rd93+24], %rd94;
$L__BB1_42:
	add.s32 	%r74, %r74, 4;
$L__BB1_43:
	setp.eq.s32 	%p20, %r31, 0;
	@%p20 bra 	$L__BB1_56;
	setp.eq.s32 	%p21, %r31, 1;
	@%p21 bra 	$L__BB1_52;
	cvt.u64.u32 	%rd23, %r74;
	mul.wide.u32 	%rd95, %r74, 8;
	add.s64 	%rd24, %rd2, %rd95;
	ld.global.f64 	%fd13, [%rd24];
	setp.eq.f64 	%p22, %fd13, 0d0000000000000000;
	@%p22 bra 	$L__BB1_47;
	rcp.rn.f64 	%fd28, %fd13;
	mad.lo.s32 	%r57, %r74, %r40, %r74;
	mul.wide.u32 	%rd96, %r57, 8;
	add.s64 	%rd97, %rd1, %rd96;
	st.global.f64 	[%rd97], %fd28;
	bra.uni 	$L__BB1_48;
$L__BB1_47:
	mad.lo.s32 	%r58, %r74, %r40, %r74;
	mul.wide.u32 	%rd98, %r58, 8;
	add.s64 	%rd99, %rd1, %rd98;
	mov.b64 	%rd100, 0;
	st.global.u64 	[%rd99], %rd100;
$L__BB1_48:
	add.s32 	%r37, %r74, 1;
	ld.global.f64 	%fd14, [%rd24+8];
	setp.eq.f64 	%p23, %fd14, 0d0000000000000000;
	@%p23 bra 	$L__BB1_50;
	rcp.rn.f64 	%fd29, %fd14;
	mul.lo.s32 	%r59, %r37, %r40;
	cvt.u64.u32 	%rd101, %r59;
	add.s64 	%rd102, %rd101, %rd23;
	shl.b64 	%rd103, %rd102, 3;
	add.s64 	%rd104, %rd1, %rd103;
	st.global.f64 	[%rd104+8], %fd29;
	bra.uni 	$L__BB1_51;
$L__BB1_50:
	mul.lo.s32 	%r60, %r37, %r40;
	cvt.u64.u32 	%rd105, %r60;
	add.s64 	%rd106, %rd105, %rd23;
	shl.b64 	%rd107, %rd106, 3;
	add.s64 	%rd108, %rd1, %rd107;
	mov.b64 	%rd109, 0;
	st.global.u64 	[%rd108+8], %rd109;
$L__BB1_51:
	add.s32 	%r74, %r74, 2;
$L__BB1_52:
	and.b32  	%r61, %r40, 1;
	setp.eq.b32 	%p24, %r61, 1;
	not.pred 	%p25, %p24;
	@%p25 bra 	$L__BB1_56;
	mul.wide.u32 	%rd110, %r74, 8;
	add.s64 	%rd111, %rd2, %rd110;
	ld.global.f64 	%fd15, [%rd111];
	setp.eq.f64 	%p26, %fd15, 0d0000000000000000;
	@%p26 bra 	$L__BB1_55;
	rcp.rn.f64 	%fd30, %fd15;
	mad.lo.s32 	%r62, %r74, %r40, %r74;
	mul.wide.u32 	%rd112, %r62, 8;
	add.s64 	%rd113, %rd1, %rd112;
	st.global.f64 	[%rd113], %fd30;
	bra.uni 	$L__BB1_56;
$L__BB1_55:
	mad.lo.s32 	%r63, %r74, %r40, %r74;
	mul.wide.u32 	%rd114, %r63, 8;
	add.s64 	%rd115, %rd1, %rd114;
	mov.b64 	%rd116, 0;
	st.global.u64 	[%rd115], %rd116;
$L__BB1_56:
	ret;

}


// ===== COMPILED SASS (sm_100) =====

	.target	sm_100

	.elftype	@"ET_EXEC"


//--------------------- .note.nv.tkinfo           --------------------------
	.section	.note.nv.tkinfo,"",@"SHT_NOTE"
	.sectionflags	@"SHF_NOTE_NV_TKINFO"
	.tkinfo
        /*0018*/ 	.word	0x00000002
        /*0030*/ 	.string	""
        /*0030*/ 	.string	"ptxas"
        /*0030*/ 	.string	"Cuda compilation tools, release 13.0, V13.0.88"
        /*0030*/ 	.string	"Build cuda_13.0.r13.0/compiler.36424714_0"
        /*0030*/ 	.string	"-arch sm_100 -m 64 "



//--------------------- .note.nv.cuinfo           --------------------------
	.section	.note.nv.cuinfo,"",@"SHT_NOTE"
	.sectionflags	@"SHF_NOTE_NV_CUINFO"
        /*0018*/ 	.short	0x0002
        /*001a*/ 	.short	0x0064
        /*001c*/ 	.short	0x0082
	.zero		2


//--------------------- .nv.info                  --------------------------
	.section	.nv.info,"",@"SHT_CUDA_INFO"
	.align	4


	//----- nvinfo : EIATTR_REGCOUNT
	.align		4
        /*0000*/ 	.byte	0x04, 0x2f
        /*0002*/ 	.short	(.L_1 - .L_0)
	.align		4
.L_0:
        /*0004*/ 	.word	index@(_Z20cuMatrixTrace_KernelPKdiPd)
        /*0008*/ 	.word	0x00000020


	//----- nvinfo : EIATTR_FRAME_SIZE
	.align		4
.L_1:
        /*000c*/ 	.byte	0x04, 0x11
        /*000e*/ 	.short	(.L_3 - .L_2)
	.align		4
.L_2:
        /*0010*/ 	.word	index@(_Z20cuMatrixTrace_KernelPKdiPd)
        /*0014*/ 	.word	0x00000000


	//----- nvinfo : EIATTR_REGCOUNT
	.align		4
.L_3:
        /*0018*/ 	.byte	0x04, 0x2f
        /*001a*/ 	.short	(.L_5 - .L_4)
	.align		4
.L_4:
        /*001c*/ 	.word	index@(_Z22cuDiagMatrixinv_kernelPdS_i)
        /*0020*/ 	.word	0x00000020


	//----- nvinfo : EIATTR_FRAME_SIZE
	.align		4
.L_5:
        /*0024*/ 	.byte	0x04, 0x11
        /*0026*/ 	.short	(.L_7 - .L_6)
	.align		4
.L_6:
        /*0028*/ 	.word	index@($__internal_0_$__cuda_sm20_dblrcp_rn_slowpath_v3)
        /*002c*/ 	.word	0x00000000


	//----- nvinfo : EIATTR_FRAME_SIZE
	.align		4
.L_7:
        /*0030*/ 	.byte	0x04, 0x11
        /*0032*/ 	.short	(.L_9 - .L_8)
	.align		4
.L_8:
        /*0034*/ 	.word	index@(_Z22cuDiagMatrixinv_kernelPdS_i)
        /*0038*/ 	.word	0x00000000


	//----- nvinfo : EIATTR_MIN_STACK_SIZE
	.align		4
.L_9:
        /*003c*/ 	.byte	0x04, 0x12
        /*003e*/ 	.short	(.L_11 - .L_10)
	.align		4
.L_10:
        /*0040*/ 	.word	index@(_Z22cuDiagMatrixinv_kernelPdS_i)
        /*0044*/ 	.word	0x00000000


	//----- nvinfo : EIATTR_MIN_STACK_SIZE
	.align		4
.L_11:
        /*0048*/ 	.byte	0x04, 0x12
        /*004a*/ 	.short	(.L_13 - .L_12)
	.align		4
.L_12:
        /*004c*/ 	.word	index@(_Z20cuMatrixTrace_KernelPKdiPd)
        /*0050*/ 	.word	0x00000000
.L_13:


//--------------------- .nv.compat                --------------------------
	.section	.nv.compat,"",@"SHT_CUDA_COMPAT_INFO"
	.align	4
        /*0000*/ 	.byte	0x02, 0x09, 0x00, 0x00, 0x02, 0x02, 0x01, 0x00, 0x02, 0x05, 0x05, 0x00, 0x03, 0x07, 0x01, 0x01
        /*0010*/ 	.byte	0x02, 0x03, 0x00, 0x00, 0x02, 0x06, 0x01, 0x00, 0x04, 0x0b, 0x08, 0x00, 0x01, 0x00, 0x00, 0x00
        /*0020*/ 	.byte	0x00, 0x00, 0x00, 0x00


//--------------------- .nv.info._Z22cuDiagMatrixinv_kernelPdS_i --------------------------
	.section	.nv.info._Z22cuDiagMatrixinv_kernelPdS_i,"",@"SHT_CUDA_INFO"
	.sectionflags	@""
	.align	4


	//----- nvinfo : EIATTR_CUDA_API_VERSION
	.align		4
        /*0000*/ 	.byte	0x04, 0x37
        /*0002*/ 	.short	(.L_15 - .L_14)
.L_14:
        /*0004*/ 	.word	0x00000082


	//----- nvinfo : EIATTR_KPARAM_INFO
	.align		4
.L_15:
        /*0008*/ 	.byte	0x04, 0x17
        /*000a*/ 	.short	(.L_17 - .L_16)
.L_16:
        /*000c*/ 	.word	0x00000000
        /*0010*/ 	.short	0x0002
        /*0012*/ 	.short	0x0010
        /*0014*/ 	.byte	0x00, 0xf0, 0x11, 0x00


	//----- nvinfo : EIATTR_KPARAM_INFO
	.align		4
.L_17:
        /*0018*/ 	.byte	0x04, 0x17
        /*001a*/ 	.short	(.L_19 - .L_18)
.L_18:
        /*001c*/ 	.word	0x00000000
        /*0020*/ 	.short	0x0001
        /*0022*/ 	.short	0x0008
        /*0024*/ 	.byte	0x00, 0xf5, 0x21, 0x00


	//----- nvinfo : EIATTR_KPARAM_INFO
	.align		4
.L_19:
        /*0028*/ 	.byte	0x04, 0x17
        /*002a*/ 	.short	(.L_21 - .L_20)
.L_20:
        /*002c*/ 	.word	0x00000000
        /*0030*/ 	.short	0x0000
        /*0032*/ 	.short	0x0000
        /*0034*/ 	.byte	0x00, 0xf5, 0x21, 0x00


	//----- nvinfo : EIATTR_SPARSE_MMA_MASK
	.align		4
.L_21:
        /*0038*/ 	.byte	0x03, 0x50
        /*003a*/ 	.short	0x0000


	//----- nvinfo : EIATTR_MAXREG_COUNT
	.align		4
        /*003c*/ 	.byte	0x03, 0x1b
        /*003e*/ 	.short	0x00ff


	//----- nvinfo : EIATTR_MERCURY_ISA_VERSION
	.align		4
        /*0040*/ 	.byte	0x03, 0x5f
        /*0042*/ 	.short	0x0101


	//----- nvinfo : EIATTR_VRC_CTA_INIT_COUNT
	.align		4
        /*0044*/ 	.byte	0x02, 0x4a
	.zero		1
	.zero		1


	//----- nvinfo : EIATTR_EXIT_INSTR_OFFSETS
	.align		4
        /*0048*/ 	.byte	0x04, 0x1c
        /*004a*/ 	.short	(.L_23 - .L_22)


	//   ....[0]....
.L_22:
        /*004c*/ 	.word	0x000000a0


	//   ....[1]....
        /*0050*/ 	.word	0x000010a0


	//   ....[2]....
        /*0054*/ 	.word	0x00001950


	//   ....[3]....
        /*0058*/ 	.word	0x00001dc0


	//   ....[4]....
        /*005c*/ 	.word	0x00001f60


	//   ....[5]....
        /*0060*/ 	.word	0x00001fb0


	//----- nvinfo : EIATTR_CRS_STACK_SIZE
	.align		4
.L_23:
        /*0064*/ 	.byte	0x04, 0x1e
        /*0066*/ 	.short	(.L_25 - .L_24)
.L_24:
        /*0068*/ 	.word	0x00000000


	//----- nvinfo : EIATTR_CBANK_PARAM_SIZE
	.align		4
.L_25:
        /*006c*/ 	.byte	0x03, 0x19
        /*006e*/ 	.short	0x0014


	//----- nvinfo : EIATTR_PARAM_CBANK
	.align		4
        /*0070*/ 	.byte	0x04, 0x0a
        /*0072*/ 	.short	(.L_27 - .L_26)
	.align		4
.L_26:
        /*0074*/ 	.word	index@(.nv.constant0._Z22cuDiagMatrixinv_kernelPdS_i)
        /*0078*/ 	.short	0x0380
        /*007a*/ 	.short	0x0014


	//----- nvinfo : EIATTR_SW_WAR
	.align		4
.L_27:
        /*007c*/ 	.byte	0x04, 0x36
        /*007e*/ 	.short	(.L_29 - .L_28)
.L_28:
        /*0080*/ 	.word	0x00000008
.L_29:


//--------------------- .nv.info._Z20cuMatrixTrace_KernelPKdiPd --------------------------
	.section	.nv.info._Z20cuMatrixTrace_KernelPKdiPd,"",@"SHT_CUDA_INFO"
	.sectionflags	@""
	.align	4


	//----- nvinfo : EIATTR_CUDA_API_VERSION
	.align		4
        /*0000*/ 	.byte	0x04, 0x37
        /*0002*/ 	.short	(.L_31 - .L_30)
.L_30:
        /*0004*/ 	.word	0x00000082


	//----- nvinfo : EIATTR_KPARAM_INFO
	.align		4
.L_31:
        /*0008*/ 	.byte	0x04, 0x17
        /*000a*/ 	.short	(.L_33 - .L_32)
.L_32:
        /*000c*/ 	.word	0x00000000
        /*0010*/ 	.short	0x0002
        /*0012*/ 	.short	0x0010
        /*0014*/ 	.byte	0x00, 0xf5, 0x21, 0x00


	//----- nvinfo : EIATTR_KPARAM_INFO
	.align		4
.L_33:
        /*0018*/ 	.byte	0x04, 0x17
        /*001a*/ 	.short	(.L_35 - .L_34)
.L_34:
        /*001c*/ 	.word	0x00000000
        /*0020*/ 	.short	0x0001
        /*0022*/ 	.short	0x0008
        /*0024*/ 	.byte	0x00, 0xf0, 0x11, 0x00


	//----- nvinfo : EIATTR_KPARAM_INFO
	.align		4
.L_35:
        /*0028*/ 	.byte	0x04, 0x17
        /*002a*/ 	.short	(.L_37 - .L_36)
.L_36:
        /*002c*/ 	.word	0x00000000
        /*0030*/ 	.short	0x0000
        /*0032*/ 	.short	0x0000
        /*0034*/ 	.byte	0x00, 0xf5, 0x21, 0x00


	//----- nvinfo : EIATTR_SPARSE_MMA_MASK
	.align		4
.L_37:
        /*0038*/ 	.byte	0x03, 0x50
        /*003a*/ 	.short	0x0000


	//----- nvinfo : EIATTR_MAXREG_COUNT
	.align		4
        /*003c*/ 	.byte	0x03, 0x1b
        /*003e*/ 	.short	0x00ff


	//----- nvinfo : EIATTR_MERCURY_ISA_VERSION
	.align		4
        /*0040*/ 	.byte	0x03, 0x5f
        /*0042*/ 	.short	0x0101


	//----- nvinfo : EIATTR_VRC_CTA_INIT_COUNT
	.align		4
        /*0044*/ 	.byte	0x02, 0x4a
	.zero		1
	.zero		1


	//----- nvinfo : EIATTR_EXIT_INSTR_OFFSETS
	.align		4
        /*0048*/ 	.byte	0x04, 0x1c
        /*004a*/ 	.short	(.L_39 - .L_38)


	//   ....[0]....
.L_38:
        /*004c*/ 	.word	0x000000c0


	//   ....[1]....
        /*0050*/ 	.word	0x00000820


	//   ....[2]....
        /*0054*/ 	.word	0x00000c70


	//   ....[3]....
        /*0058*/ 	.word	0x00000ec0


	//   ....[4]....
        /*005c*/ 	.word	0x00000f80


	//----- nvinfo : EIATTR_CBANK_PARAM_SIZE
	.align		4
.L_39:
        /*0060*/ 	.byte	0x03, 0x19
        /*0062*/ 	.short	0x0018


	//----- nvinfo : EIATTR_PARAM_CBANK
	.align		4
        /*0064*/ 	.byte	0x04, 0x0a
        /*0066*/ 	.short	(.L_41 - .L_40)
	.align		4
.L_40:
        /*0068*/ 	.word	index@(.nv.constant0._Z20cuMatrixTrace_KernelPKdiPd)
        /*006c*/ 	.short	0x0380
        /*006e*/ 	.short	0x0018


	//----- nvinfo : EIATTR_SW_WAR
	.align		4
.L_41:
        /*0070*/ 	.byte	0x04, 0x36
        /*0072*/ 	.short	(.L_43 - .L_42)
.L_42:
        /*0074*/ 	.word	0x00000008
.L_43:


//--------------------- .nv.callgraph             --------------------------
	.section	.nv.callgraph,"",@"SHT_CUDA_CALLGRAPH"
	.align	4
	.sectionentsize	8
	.align		4
        /*0000*/ 	.word	0x00000000
	.align		4
        /*0004*/ 	.word	0xffffffff
	.align		4
        /*0008*/ 	.word	0x00000000
	.align		4
        /*000c*/ 	.word	0xfffffffe
	.align		4
        /*0010*/ 	.word	0x00000000
	.align		4
        /*0014*/ 	.word	0xfffffffd
	.align		4
        /*0018*/ 	.word	0x00000000
	.align		4
        /*001c*/ 	.word	0xfffffffc


//--------------------- .text._Z22cuDiagMatrixinv_kernelPdS_i --------------------------
	.section	.text._Z22cuDiagMatrixinv_kernelPdS_i,"ax",@progbits
	.align	128
        .global         _Z22cuDiagMatrixinv_kernelPdS_i
        .type           _Z22cuDiagMatrixinv_kernelPdS_i,@function
        .size           _Z22cuDiagMatrixinv_kernelPdS_i,(.L_x_57 - _Z22cuDiagMatrixinv_kernelPdS_i)
        .other          _Z22cuDiagMatrixinv_kernelPdS_i,@"STO_CUDA_ENTRY STV_DEFAULT"
_Z22cuDiagMatrixinv_kernelPdS_i:
.text._Z22cuDiagMatrixinv_kernelPdS_i:
[----:B------:R-:W-:Y:S08]  /*0000*/  LDC R1, c[0x0][0x37c] ;  /* 0x0000df00ff017b82 */ /* 0x000ff00000000800 */
[----:B------:R-:W0:Y:S01]  /*0010*/  S2UR UR4, SR_CTAID.X ;  /* 0x00000000000479c3 */ /* 0x000e220000002500 */
[----:B------:R-:W1:Y:S01]  /*0020*/  S2R R0, SR_TID.X ;  /* 0x0000000000007919 */ /* 0x000e620000002100 */
[----:B------:R-:W2:Y:S01]  /*0030*/  LDCU UR6, c[0x0][0x390] ;  /* 0x00007200ff0677ac */ /* 0x000ea20008000800 */
[----:B------:R-:W3:Y:S01]  /*0040*/  LDCU UR5, c[0x0][0x360] ;  /* 0x00006c00ff0577ac */ /* 0x000ee20008000800 */
[----:B--2---:R-:W-:Y:S01]  /*0050*/  IMAD.U32 R13, RZ, RZ, UR6 ;  /* 0x00000006ff0d7e24 */ /* 0x004fe2000f8e00ff */
[----:B0-----:R-:W-:-:S04]  /*0060*/  UIADD3 UR4, UPT, UPT, URZ, -UR4, URZ ;  /* 0x80000004ff047290 */ /* 0x001fc8000fffe0ff */
[----:B------:R-:W-:Y:S01]  /*0070*/  ISETP.GE.AND P0, PT, R13, 0x1, PT ;  /* 0x000000010d00780c */ /* 0x000fe20003f06270 */
[----:B---3--:R-:W-:-:S06]  /*0080*/  UIMAD UR5, UR4, UR5, URZ ;  /* 0x00000005040572a4 */ /* 0x008fcc000f8e02ff */
[----:B-1----:R-:W-:-:S13]  /*0090*/  ISETP.NE.OR P0, PT, R0, UR5, !P0 ;  /* 0x0000000500007c0c */ /* 0x002fda000c705670 */
[----:B------:R-:W-:Y:S05]  /*00a0*/  @P0 EXIT ;  /* 0x000000000000094d */ /* 0x000fea0003800000 */
[C---:B------:R-:W-:Y:S01]  /*00b0*/  VIADD R0, R13.reuse, 0xffffffff ;  /* 0xffffffff0d007836 */ /* 0x040fe20000000000 */
[----:B------:R-:W0:Y:S01]  /*00c0*/  LDCU.64 UR8, c[0x0][0x358] ;  /* 0x00006b00ff0877ac */ /* 0x000e220008000a00 */
[----:B------:R-:W-:Y:S01]  /*00d0*/  LOP3.LUT R21, R13, 0x7, RZ, 0xc0, !PT ;  /* 0x000000070d157812 */ /* 0x000fe200078ec0ff */
[----:B------:R-:W-:Y:S02]  /*00e0*/  IMAD.MOV.U32 R20, RZ, RZ, RZ ;  /* 0x000000ffff147224 */ /* 0x000fe400078e00ff */
[----:B------:R-:W-:-:S13]  /*00f0*/  ISETP.GE.U32.AND P0, PT, R0, 0x7, PT ;  /* 0x000000070000780c */ /* 0x000fda0003f06070 */
[----:B------:R-:W-:Y:S05]  /*0100*/  @!P0 BRA `(.L_x_0) ;  /* 0x0000000c00e08947 */ /* 0x000fea0003800000 */
[----:B------:R-:W1:Y:S01]  /*0110*/  LDCU.128 UR4, c[0x0][0x380] ;  /* 0x00007000ff0477ac */ /* 0x000e620008000c00 */
[----:B------:R-:W2:Y:S01]  /*0120*/  LDC R11, c[0x0][0x390] ;  /* 0x0000e400ff0b7b82 */ /* 0x000ea20000000800 */
[C---:B------:R-:W-:Y:S01]  /*0130*/  LOP3.LUT R20, R13.reuse, 0x7ffffff8, RZ, 0xc0, !PT ;  /* 0x7ffffff80d147812 */ /* 0x040fe200078ec0ff */
[C---:B------:R-:W-:Y:S01]  /*0140*/  IMAD R9, R13.reuse, 0x7, RZ ;  /* 0x000000070d097824 */ /* 0x040fe200078e02ff */
[C---:B------:R-:W-:Y:S01]  /*0150*/  LEA R3, R13.reuse, 0x8, 0x3 ;  /* 0x000000080d037811 */ /* 0x040fe200078e18ff */
[C---:B------:R-:W-:Y:S01]  /*0160*/  IMAD R8, R13.reuse, 0x6, RZ ;  /* 0x000000060d087824 */ /* 0x040fe200078e02ff */
[----:B------:R-:W-:Y:S01]  /*0170*/  IADD3 R0, PT, PT, -R20, RZ, RZ ;  /* 0x000000ff14007210 */ /* 0x000fe20007ffe1ff */
[C---:B------:R-:W-:Y:S02]  /*0180*/  IMAD R7, R13.reuse, 0x5, RZ ;  /* 0x000000050d077824 */ /* 0x040fe400078e02ff */
[----:B------:R-:W3:Y:S01]  /*0190*/  LDC R10, c[0x0][0x390] ;  /* 0x0000e400ff0a7b82 */ /* 0x000ee20000000800 */
[----:B------:R-:W-:-:S02]  /*01a0*/  IMAD.SHL.U32 R6, R13, 0x4, RZ ;  /* 0x000000040d067824 */ /* 0x000fc400078e00ff */
[C---:B------:R-:W-:Y:S02]  /*01b0*/  IMAD R5, R13.reuse, 0x3, RZ ;  /* 0x000000030d057824 */ /* 0x040fe400078e02ff */
[----:B------:R-:W-:Y:S02]  /*01c0*/  IMAD.SHL.U32 R4, R13, 0x2, RZ ;  /* 0x000000020d047824 */ /* 0x000fe400078e00ff */
[----:B------:R-:W-:Y:S01]  /*01d0*/  IMAD.MOV.U32 R2, RZ, RZ, RZ ;  /* 0x000000ffff027224 */ /* 0x000fe200078e00ff */
[----:B------:R-:W4:Y:S01]  /*01e0*/  LDC.64 R14, c[0x0][0x388] ;  /* 0x0000e200ff0e7b82 */ /* 0x000f220000000a00 */
[----:B-1----:R-:W-:Y:S02]  /*01f0*/  UIADD3 UR4, UP6, UPT, UR4, 0x20, URZ ;  /* 0x0000002004047890 */ /* 0x002fe4000ffde0ff */
[----:B------:R-:W-:Y:S02]  /*0200*/  UIADD3 UR18, UP0, UPT, UR6, 0x38, URZ ;  /* 0x0000003806127890 */ /* 0x000fe4000ff1e0ff */
[----:B------:R-:W-:-:S02]  /*0210*/  UIADD3.X UR5, UPT, UPT, URZ, UR5, URZ, UP6, !UPT ;  /* 0x00000005ff057290 */ /* 0x000fc4000b7fe4ff */
[----:B------:R-:W-:Y:S01]  /*0220*/  UIADD3 UR16, UP1, UPT, UR6, 0x30, URZ ;  /* 0x0000003006107890 */ /* 0x000fe2000ff3e0ff */
[----:B------:R-:W-:Y:S01]  /*0230*/  IMAD.U32 R12, RZ, RZ, UR4 ;  /* 0x00000004ff0c7e24 */ /* 0x000fe2000f8e00ff */
[----:B------:R-:W-:Y:S02]  /*0240*/  UIADD3 UR14, UP2, UPT, UR6, 0x28, URZ ;  /* 0x00000028060e7890 */ /* 0x000fe4000ff5e0ff */
[----:B------:R-:W-:Y:S01]  /*0250*/  UIADD3 UR12, UP3, UPT, UR6, 0x20, URZ ;  /* 0x00000020060c7890 */ /* 0x000fe2000ff7e0ff */
[----:B------:R-:W-:Y:S01]  /*0260*/  IMAD.U32 R17, RZ, RZ, UR5 ;  /* 0x00000005ff117e24 */ /* 0x000fe2000f8e00ff */
[----:B------:R-:W-:Y:S02]  /*0270*/  UIADD3 UR10, UP4, UPT, UR6, 0x18, URZ ;  /* 0x00000018060a7890 */ /* 0x000fe4000ff9e0ff */
[----:B------:R-:W-:Y:S02]  /*0280*/  UIADD3 UR6, UP5, UPT, UR6, 0x10, URZ ;  /* 0x0000001006067890 */ /* 0x000fe4000ffbe0ff */
[----:B------:R-:W-:-:S02]  /*0290*/  UIADD3.X UR19, UPT, UPT, URZ, UR7, URZ, UP0, !UPT ;  /* 0x00000007ff137290 */ /* 0x000fc400087fe4ff */
[----:B------:R-:W-:Y:S02]  /*02a0*/  UIADD3.X UR17, UPT, UPT, URZ, UR7, URZ, UP1, !UPT ;  /* 0x00000007ff117290 */ /* 0x000fe40008ffe4ff */
[----:B------:R-:W-:Y:S02]  /*02b0*/  UIADD3.X UR15, UPT, UPT, URZ, UR7, URZ, UP2, !UPT ;  /* 0x00000007ff0f7290 */ /* 0x000fe400097fe4ff */
[----:B------:R-:W-:Y:S02]  /*02c0*/  UIADD3.X UR13, UPT, UPT, URZ, UR7, URZ, UP3, !UPT ;  /* 0x00000007ff0d7290 */ /* 0x000fe40009ffe4ff */
[----:B------:R-:W-:Y:S02]  /*02d0*/  UIADD3.X UR11, UPT, UPT, URZ, UR7, URZ, UP4, !UPT ;  /* 0x00000007ff0b7290 */ /* 0x000fe4000a7fe4ff */
[----:B------:R-:W-:Y:S01]  /*02e0*/  UIADD3.X UR7, UPT, UPT, URZ, UR7, URZ, UP5, !UPT ;  /* 0x00000007ff077290 */ /* 0x000fe2000affe4ff */
[----:B------:R-:W-:Y:S01]  /*02f0*/  UMOV UR4, URZ ;  /* 0x000000ff00047c82 */ /* 0x000fe20008000000 */
[----:B------:R-:W-:-:S10]  /*0300*/  UMOV UR5, URZ ;  /* 0x000000ff00057c82 */ /* 0x000fd40008000000 */
.L_x_24:
[----:B------:R-:W-:-:S05]  /*0310*/  IMAD.MOV.U32 R13, RZ, RZ, R17 ;  /* 0x000000ffff0d7224 */ /* 0x000fca00078e0011 */
[----:B0-----:R-:W5:Y:S02]  /*0320*/  LDG.E.64 R16, desc[UR8][R12.64+-0x20] ;  /* 0xffffe0080c107981 */ /* 0x001f64000c1e1b00 */
[----:B-----5:R-:W-:-:S14]  /*0330*/  DSETP.NEU.AND P0, PT, R16, RZ, PT ;  /* 0x000000ff1000722a */ /* 0x020fdc0003f0d000 */
[----:B-1----:R-:W0:Y:S02]  /*0340*/  @!P0 LDC.64 R18, c[0x0][0x388] ;  /* 0x0000e200ff128b82 */ /* 0x002e240000000a00 */
[----:B0-----:R-:W-:-:S05]  /*0350*/  @!P0 IMAD.WIDE.U32 R18, R2, 0x8, R18 ;  /* 0x0000000802128825 */ /* 0x001fca00078e0012 */
[----:B------:R0:W-:Y:S01]  /*0360*/  @!P0 STG.E.64 desc[UR8][R18.64], RZ ;  /* 0x000000ff12008986 */ /* 0x0001e2000c101b08 */
[----:B------:R-:W-:Y:S05]  /*0370*/  @!P0 BRA `(.L_x_1) ;  /* 0x0000000000448947 */ /* 0x000fea0003800000 */
[----:B------:R-:W1:Y:S01]  /*0380*/  MUFU.RCP64H R25, R17 ;  /* 0x0000001100197308 */ /* 0x000e620000001800 */
[----:B------:R-:W-:-:S05]  /*0390*/  VIADD R24, R17, 0x300402 ;  /* 0x0030040211187836 */ /* 0x000fca0000000000 */
[----:B------:R-:W-:Y:S01]  /*03a0*/  FSETP.GEU.AND P0, PT, |R24|, 5.8789094863358348022e-39, PT ;  /* 0x004004021800780b */ /* 0x000fe20003f0e200 */
[----:B-1----:R-:W-:-:S08]  /*03b0*/  DFMA R22, -R16, R24, 1 ;  /* 0x3ff000001016742b */ /* 0x002fd00000000118 */
[----:B------:R-:W-:-:S08]  /*03c0*/  DFMA R22, R22, R22, R22 ;  /* 0x000000161616722b */ /* 0x000fd00000000016 */
[----:B------:R-:W-:-:S08]  /*03d0*/  DFMA R22, R24, R22, R24 ;  /* 0x000000161816722b */ /* 0x000fd00000000018 */
[----:B0-----:R-:W-:-:S08]  /*03e0*/  DFMA R18, -R16, R22, 1 ;  /* 0x3ff000001012742b */ /* 0x001fd00000000116 */
[----:B------:R-:W-:Y:S01]  /*03f0*/  DFMA R18, R22, R18, R22 ;  /* 0x000000121612722b */ /* 0x000fe20000000016 */
[----:B------:R-:W-:Y:S10]  /*0400*/  @P0 BRA `(.L_x_2) ;  /* 0x0000000000180947 */ /* 0x000ff40003800000 */
[----:B------:R-:W-:Y:S02]  /*0410*/  LOP3.LUT R24, R17, 0x7fffffff, RZ, 0xc0, !PT ;  /* 0x7fffffff11187812 */ /* 0x000fe400078ec0ff */
[----:B------:R-:W-:-:S03]  /*0420*/  MOV R22, 0x450 ;  /* 0x0000045000167802 */ /* 0x000fc60000000f00 */
[----:B------:R-:W-:-:S07]  /*0430*/  VIADD R24, R24, 0xfff00000 ;  /* 0xfff0000018187836 */ /* 0x000fce0000000000 */
[----:B--234-:R-:W-:Y:S05]  /*0440*/  CALL.REL.NOINC `($__internal_0_$__cuda_sm20_dblrcp_rn_slowpath_v3) ;  /* 0x0000001800dc7944 */ /* 0x01cfea0003c00000 */
[----:B------:R-:W-:Y:S01]  /*0450*/  IMAD.MOV.U32 R18, RZ, RZ, R16 ;  /* 0x000000ffff127224 */ /* 0x000fe200078e0010 */
[----:B------:R-:W-:-:S07]  /*0460*/  MOV R19, R17 ;  /* 0x0000001100137202 */ /* 0x000fce0000000f00 */
.L_x_2:
[----:B----4-:R-:W-:-:S05]  /*0470*/  IMAD.WIDE.U32 R16, R2, 0x8, R14 ;  /* 0x0000000802107825 */ /* 0x010fca00078e000e */
[----:B------:R1:W-:Y:S02]  /*0480*/  STG.E.64 desc[UR8][R16.64], R18 ;  /* 0x0000001210007986 */ /* 0x0003e4000c101b08 */
.L_x_1:
[----:B-1----:R-:W5:Y:S01]  /*0490*/  LDG.E.64 R16, desc[UR8][R12.64+-0x18] ;  /* 0xffffe8080c107981 */ /* 0x002f62000c1e1b00 */
[----:B0-----:R-:W0:Y:S01]  /*04a0*/  LDC.64 R18, c[0x0][0x388] ;  /* 0x0000e200ff127b82 */ /* 0x001e220000000a00 */
[----:B--2---:R-:W-:-:S05]  /*04b0*/  IADD3 R22, P0, PT, R11, UR4, RZ ;  /* 0x000000040b167c10 */ /* 0x004fca000ff1e0ff */
[----:B------:R-:W-:Y:S01]  /*04c0*/  IMAD.X R23, RZ, RZ, UR5, P0 ;  /* 0x00000005ff177e24 */ /* 0x000fe200080e06ff */
[----:B0-----:R-:W-:-:S04]  /*04d0*/  LEA R18, P1, R22, R18, 0x3 ;  /* 0x0000001216127211 */ /* 0x001fc800078218ff */
[----:B------:R-:W-:Y:S01]  /*04e0*/  LEA.HI.X R19, R22, R19, R23, 0x3, P1 ;  /* 0x0000001316137211 */ /* 0x000fe200008f1c17 */
[----:B-----5:R-:W-:-:S14]  /*04f0*/  DSETP.NEU.AND P0, PT, R16, RZ, PT ;  /* 0x000000ff1000722a */ /* 0x020fdc0003f0d000 */
[----:B------:R-:W-:Y:S05]  /*0500*/  @!P0 BRA `(.L_x_3) ;  /* 0x0000000000448947 */ /* 0x000fea0003800000 */
[----:B------:R-:W0:Y:S01]  /*0510*/  MUFU.RCP64H R27, R17 ;  /* 0x00000011001b7308 */ /* 0x000e220000001800 */
[----:B------:R-:W-:-:S05]  /*0520*/  VIADD R26, R17, 0x300402 ;  /* 0x00300402111a7836 */ /* 0x000fca0000000000 */
[----:B------:R-:W-:Y:S01]  /*0530*/  FSETP.GEU.AND P0, PT, |R26|, 5.8789094863358348022e-39, PT ;  /* 0x004004021a00780b */ /* 0x000fe20003f0e200 */
[----:B0-----:R-:W-:-:S08]  /*0540*/  DFMA R24, -R16, R26, 1 ;  /* 0x3ff000001018742b */ /* 0x001fd0000000011a */
[----:B------:R-:W-:-:S08]  /*0550*/  DFMA R24, R24, R24, R24 ;  /* 0x000000181818722b */ /* 0x000fd00000000018 */
[----:B------:R-:W-:-:S08]  /*0560*/  DFMA R24, R26, R24, R26 ;  /* 0x000000181a18722b */ /* 0x000fd0000000001a */
[----:B------:R-:W-:-:S08]  /*0570*/  DFMA R22, -R16, R24, 1 ;  /* 0x3ff000001016742b */ /* 0x000fd00000000118 */
[----:B------:R-:W-:Y:S01]  /*0580*/  DFMA R22, R24, R22, R24 ;  /* 0x000000161816722b */ /* 0x000fe20000000018 */
[----:B------:R-:W-:Y:S10]  /*0590*/  @P0 BRA `(.L_x_4) ;  /* 0x0000000000180947 */ /* 0x000ff40003800000 */
[----:B------:R-:W-:Y:S02]  /*05a0*/  LOP3.LUT R24, R17, 0x7fffffff, RZ, 0xc0, !PT ;  /* 0x7fffffff11187812 */ /* 0x000fe400078ec0ff */
[----:B------:R-:W-:-:S03]  /*05b0*/  MOV R22, 0x5e0 ;  /* 0x000005e000167802 */ /* 0x000fc60000000f00 */
[----:B------:R-:W-:-:S07]  /*05c0*/  VIADD R24, R24, 0xfff00000 ;  /* 0xfff0000018187836 */ /* 0x000fce0000000000 */
[----:B---34-:R-:W-:Y:S05]  /*05d0*/  CALL.REL.NOINC `($__internal_0_$__cuda_sm20_dblrcp_rn_slowpath_v3) ;  /* 0x0000001800787944 */ /* 0x018fea0003c00000 */
[----:B------:R-:W-:Y:S02]  /*05e0*/  IMAD.MOV.U32 R22, RZ, RZ, R16 ;  /* 0x000000ffff167224 */ /* 0x000fe400078e0010 */
[----:B------:R-:W-:-:S07]  /*05f0*/  IMAD.MOV.U32 R23, RZ, RZ, R17 ;  /* 0x000000ffff177224 */ /* 0x000fce00078e0011 */
.L_x_4:
[----:B------:R0:W-:Y:S01]  /*0600*/  STG.E.64 desc[UR8][R18.64+0x8], R22 ;  /* 0x0000081612007986 */ /* 0x0001e2000c101b08 */
[----:B------:R-:W-:Y:S05]  /*0610*/  BRA `(.L_x_5) ;  /* 0x0000000000047947 */ /* 0x000fea0003800000 */
.L_x_3:
[----:B------:R1:W-:Y:S02]  /*0620*/  STG.E.64 desc[UR8][R18.64+0x8], RZ ;  /* 0x000008ff12007986 */ /* 0x0003e4000c101b08 */
.L_x_5:
[----:B------:R-:W2:Y:S01]  /*0630*/  LDG.E.64 R16, desc[UR8][R12.64+-0x10] ;  /* 0xfffff0080c107981 */ /* 0x000ea2000c1e1b00 */
[----:B01----:R-:W-:-:S04]  /*0640*/  IADD3 R19, P0, PT, R4, UR4, RZ ;  /* 0x0000000404137c10 */ /* 0x003fc8000ff1e0ff */
[----:B------:R-:W-:Y:S01]  /*0650*/  LEA R18, P1, R19, UR6, 0x3 ;  /* 0x0000000613127c11 */ /* 0x000fe2000f8218ff */
[----:B------:R-:W-:-:S05]  /*0660*/  IMAD.X R22, RZ, RZ, UR5, P0 ;  /* 0x00000005ff167e24 */ /* 0x000fca00080e06ff */
[----:B------:R-:W-:Y:S01]  /*0670*/  LEA.HI.X R19, R19, UR7, R22, 0x3, P1 ;  /* 0x0000000713137c11 */ /* 0x000fe200088f1c16 */
[----:B--2---:R-:W-:-:S14]  /*0680*/  DSETP.NEU.AND P0, PT, R16, RZ, PT ;  /* 0x000000ff1000722a */ /* 0x004fdc0003f0d000 */
[----:B------:R-:W-:Y:S05]  /*0690*/  @!P0 BRA `(.L_x_6) ;  /* 0x0000000000448947 */ /* 0x000fea0003800000 */
[----:B------:R-:W0:Y:S01]  /*06a0*/  MUFU.RCP64H R27, R17 ;  /* 0x00000011001b7308 */ /* 0x000e220000001800 */
[----:B------:R-:W-:-:S04]  /*06b0*/  IADD3 R26, PT, PT, R17, 0x300402, RZ ;  /* 0x00300402111a7810 */ /* 0x000fc80007ffe0ff */
[----:B------:R-:W-:Y:S02]  /*06c0*/  FSETP.GEU.AND P0, PT, |R26|, 5.8789094863358348022e-39, PT ;  /* 0x004004021a00780b */ /* 0x000fe40003f0e200 */
        /* <DEDUP_REMOVED lines=12> */
.L_x_7:
[----:B------:R0:W-:Y:S01]  /*0790*/  STG.E.64 desc[UR8][R18.64], R22 ;  /* 0x0000001612007986 */ /* 0x0001e2000c101b08 */
[----:B------:R-:W-:Y:S05]  /*07a0*/  BRA `(.L_x_8) ;  /* 0x0000000000047947 */ /* 0x000fea0003800000 */
.L_x_6:
[----:B------:R1:W-:Y:S02]  /*07b0*/  STG.E.64 desc[UR8][R18.64], RZ ;  /* 0x000000ff12007986 */ /* 0x0003e4000c101b08 */
.L_x_8:
        /* <DEDUP_REMOVED lines=20> */
[----:B------:R-:W-:Y:S01]  /*0900*/  MOV R22, R16 ;  /* 0x0000001000167202 */ /* 0x000fe20000000f00 */
[----:B------:R-:W-:-:S07]  /*0910*/  IMAD.MOV.U32 R23, RZ, RZ, R17 ;  /* 0x000000ffff177224 */ /* 0x000fce00078e0011 */
.L_x_10:
[----:B------:R0:W-:Y:S01]  /*0920*/  STG.E.64 desc[UR8][R18.64], R22 ;  /* 0x0000001612007986 */ /* 0x0001e2000c101b08 */
[----:B------:R-:W-:Y:S05]  /*0930*/  BRA `(.L_x_11) ;  /* 0x0000000000047947 */ /* 0x000fea0003800000 */
.L_x_9:
[----:B------:R1:W-:Y:S02]  /*0940*/  STG.E.64 desc[UR8][R18.64], RZ ;  /* 0x000000ff12007986 */ /* 0x0003e4000c101b08 */
.L_x_11:
        /* <DEDUP_REMOVED lines=22> */
.L_x_13:
[----:B------:R0:W-:Y:S01]  /*0ab0*/  STG.E.64 desc[UR8][R18.64], R22 ;  /* 0x0000001612007986 */ /* 0x0001e2000c101b08 */
[----:B------:R-:W-:Y:S05]  /*0ac0*/  BRA `(.L_x_14) ;  /* 0x0000000000047947 */ /* 0x000fea0003800000 */
.L_x_12:
[----:B------:R1:W-:Y:S02]  /*0ad0*/  STG.E.64 desc[UR8][R18.64], RZ ;  /* 0x000000ff12007986 */ /* 0x0003e4000c101b08 */
.L_x_14:
[----:B------:R-:W2:Y:S01]  /*0ae0*/  LDG.E.64 R16, desc[UR8][R12.64+0x8] ;  /* 0x000008080c107981 */ /* 0x000ea2000c1e1b00 */
[----:B01----:R-:W-:-:S04]  /*0af0*/  IADD3 R19, P0, PT, R7, UR4, RZ ;  /* 0x0000000407137c10 */ /* 0x003fc8000ff1e0ff */
[----:B------:R-:W-:Y:S02]  /*0b00*/  IADD3.X R22, PT, PT, RZ, UR5, RZ, P0, !PT ;  /* 0x00000005ff167c10 */ /* 0x000fe400087fe4ff */
[----:B------:R-:W-:-:S04]  /*0b10*/  LEA R18, P1, R19, UR14, 0x3 ;  /* 0x0000000e13127c11 */ /* 0x000fc8000f8218ff */
        /* <DEDUP_REMOVED lines=18> */
.L_x_16:
[----:B------:R1:W-:Y:S01]  /*0c40*/  STG.E.64 desc[UR8][R18.64], R22 ;  /* 0x0000001612007986 */ /* 0x0003e2000c101b08 */
[----:B------:R-:W-:Y:S05]  /*0c50*/  BRA `(.L_x_17) ;  /* 0x0000000000047947 */ /* 0x000fea0003800000 */
.L_x_15:
[----:B------:R0:W-:Y:S02]  /*0c60*/  STG.E.64 desc[UR8][R18.64], RZ ;  /* 0x000000ff12007986 */ /* 0x0001e4000c101b08 */
.L_x_17:
        /* <DEDUP_REMOVED lines=17> */
[----:B------:R-:W-:Y:S02]  /*0d80*/  MOV R22, 0xdb0 ;  /* 0x00000db000167802 */ /* 0x000fe40000000f00 */
[----:B------:R-:W-:-:S07]  /*0d90*/  IADD3 R24, PT, PT, R24, -0x100000, RZ ;  /* 0xfff0000018187810 */ /* 0x000fce0007ffe0ff */
[----:B---34-:R-:W-:Y:S05]  /*0da0*/  CALL.REL.NOINC `($__internal_0_$__cuda_sm20_dblrcp_rn_slowpath_v3) ;  /* 0x0000001000847944 */ /* 0x018fea0003c00000 */
[----:B------:R-:W-:Y:S02]  /*0db0*/  IMAD.MOV.U32 R22, RZ, RZ, R16 ;  /* 0x000000ffff167224 */ /* 0x000fe400078e0010 */
[----:B------:R-:W-:-:S07]  /*0dc0*/  IMAD.MOV.U32 R23, RZ, RZ, R17 ;  /* 0x000000ffff177224 */ /* 0x000fce00078e0011 */
.L_x_19:
[----:B------:R1:W-:Y:S01]  /*0dd0*/  STG.E.64 desc[UR8][R18.64], R22 ;  /* 0x0000001612007986 */ /* 0x0003e2000c101b08 */
[----:B------:R-:W-:Y:S05]  /*0de0*/  BRA `(.L_x_20) ;  /* 0x0000000000047947 */ /* 0x000fea0003800000 */
.L_x_18:
[----:B------:R0:W-:Y:S02]  /*0df0*/  STG.E.64 desc[UR8][R18.64], RZ ;  /* 0x000000ff12007986 */ /* 0x0001e4000c101b08 */
.L_x_20:
        /* <DEDUP_REMOVED lines=20> */
[----:B------:R-:W-:Y:S01]  /*0f40*/  IMAD.MOV.U32 R22, RZ, RZ, R16 ;  /* 0x000000ffff167224 */ /* 0x000fe200078e0010 */
[----:B------:R-:W-:-:S07]  /*0f50*/  MOV R23, R17 ;  /* 0x0000001100177202 */ /* 0x000fce0000000f00 */
.L_x_22:
[----:B------:R1:W-:Y:S01]  /*0f60*/  STG.E.64 desc[UR8][R18.64], R22 ;  /* 0x0000001612007986 */ /* 0x0003e2000c101b08 */
[----:B------:R-:W-:Y:S05]  /*0f70*/  BRA `(.L_x_23) ;  /* 0x0000000000047947 */ /* 0x000fea0003800000 */
.L_x_21:
[----:B------:R0:W-:Y:S02]  /*0f80*/  STG.E.64 desc[UR8][R18.64], RZ ;  /* 0x000000ff12007986 */ /* 0x0001e4000c101b08 */
.L_x_23:
[----:B------:R-:W-:Y:S01]  /*0f90*/  IADD3 R12, P0, PT, R12, 0x40, RZ ;  /* 0x000000400c0c7810 */ /* 0x000fe20007f1e0ff */
[----:B------:R-:W-:Y:S01]  /*0fa0*/  VIADD R0, R0, 0x8 ;  /* 0x0000000800007836 */ /* 0x000fe20000000000 */
[----:B------:R-:W-:Y:S01]  /*0fb0*/  UIADD3 UR4, UP0, UPT, UR4, 0x8, URZ ;  /* 0x0000000804047890 */ /* 0x000fe2000ff1e0ff */
[----:B------:R-:W-:Y:S02]  /*0fc0*/  IMAD.IADD R2, R3, 0x1, R2 ;  /* 0x0000000103027824 */ /* 0x000fe400078e0202 */
[----:B------:R-:W-:Y:S01]  /*0fd0*/  IMAD.X R17, RZ, RZ, R13, P0 ;  /* 0x000000ffff117224 */ /* 0x000fe200000e060d */
[----:B------:R-:W-:Y:S01]  /*0fe0*/  ISETP.NE.AND P0, PT, R0, RZ, PT ;  /* 0x000000ff0000720c */ /* 0x000fe20003f05270 */
[----:B---3--:R-:W-:Y:S01]  /*0ff0*/  IMAD.MOV.U32 R13, RZ, RZ, R10 ;  /* 0x000000ffff0d7224 */ /* 0x008fe200078e000a */
[----:B------:R-:W-:-:S03]  /*1000*/  UIADD3.X UR5, UPT, UPT, URZ, UR5, URZ, UP0, !UPT ;  /* 0x00000005ff057290 */ /* 0x000fc600087fe4ff */
[C---:B------:R-:W-:Y:S01]  /*1010*/  IMAD R9, R13.reuse, 0x8, R9 ;  /* 0x000000080d097824 */ /* 0x040fe200078e0209 */
[C---:B------:R-:W-:Y:S01]  /*1020*/  LEA R7, R13.reuse, R7, 0x3 ;  /* 0x000000070d077211 */ /* 0x040fe200078e18ff */
[C---:B------:R-:W-:Y:S02]  /*1030*/  IMAD R8, R13.reuse, 0x8, R8 ;  /* 0x000000080d087824 */ /* 0x040fe400078e0208 */
[C---:B------:R-:W-:Y:S02]  /*1040*/  IMAD R6, R13.reuse, 0x8, R6 ;  /* 0x000000080d067824 */ /* 0x040fe400078e0206 */
[C---:B------:R-:W-:Y:S02]  /*1050*/  IMAD R5, R13.reuse, 0x8, R5 ;  /* 0x000000080d057824 */ /* 0x040fe400078e0205 */
[C---:B------:R-:W-:Y:S02]  /*1060*/  IMAD R4, R13.reuse, 0x8, R4 ;  /* 0x000000080d047824 */ /* 0x040fe400078e0204 */
[----:B------:R-:W-:Y:S01]  /*1070*/  IMAD R11, R13, 0x8, R11 ;  /* 0x000000080d0b7824 */ /* 0x000fe200078e020b */
[----:B------:R-:W-:Y:S06]  /*1080*/  @P0 BRA `(.L_x_24) ;  /* 0xfffffff000a00947 */ /* 0x000fec000383ffff */
.L_x_0:
[----:B------:R-:W-:-:S13]  /*1090*/  ISETP.NE.AND P0, PT, R21, RZ, PT ;  /* 0x000000ff1500720c */ /* 0x000fda0003f05270 */
[----:B0-----:R-:W-:Y:S05]  /*10a0*/  @!P0 EXIT ;  /* 0x000000000000894d */ /* 0x001fea0003800000 */
[----:B------:R-:W-:Y:S02]  /*10b0*/  ISETP.GE.U32.AND P0, PT, R21, 0x4, PT ;  /* 0x000000041500780c */ /* 0x000fe40003f06070 */
[----:B------:R-:W-:-:S11]  /*10c0*/  LOP3.LUT R0, R13, 0x3, RZ, 0xc0, !PT ;  /* 0x000000030d007812 */ /* 0x000fd600078ec0ff */
[----:B------:R-:W-:Y:S05]  /*10d0*/  @!P0 BRA `(.L_x_25) ;  /* 0x0000000800188947 */ /* 0x000fea0003800000 */
[----:B------:R-:W0:Y:S02]  /*10e0*/  LDC.64 R4, c[0x0][0x380] ;  /* 0x0000e000ff047b82 */ /* 0x000e240000000a00 */
[----:B0-----:R-:W-:-:S05]  /*10f0*/  IMAD.WIDE.U32 R4, R20, 0x8, R4 ;  /* 0x0000000814047825 */ /* 0x001fca00078e0004 */
[----:B------:R-:W2:Y:S02]  /*1100*/  LDG.E.64 R10, desc[UR8][R4.64] ;  /* 0x00000008040a7981 */ /* 0x000ea4000c1e1b00 */
        /* <DEDUP_REMOVED lines=11> */
[----:B------:R-:W-:Y:S01]  /*11c0*/  LOP3.LUT R24, R11, 0x7fffffff, RZ, 0xc0, !PT ;  /* 0x7fffffff0b187812 */ /* 0x000fe200078ec0ff */
[----:B------:R-:W-:Y:S01]  /*11d0*/  IMAD.MOV.U32 R16, RZ, RZ, R10 ;  /* 0x000000ffff107224 */ /* 0x000fe200078e000a */
[----:B------:R-:W-:Y:S02]  /*11e0*/  MOV R17, R11 ;  /* 0x0000000b00117202 */ /* 0x000fe40000000f00 */
[----:B-1----:R-:W-:Y:S01]  /*11f0*/  MOV R22, 0x1220 ;  /* 0x0000122000167802 */ /* 0x002fe20000000f00 */
[----:B------:R-:W-:-:S07]  /*1200*/  VIADD R24, R24, 0xfff00000 ;  /* 0xfff0000018187836 */ /* 0x000fce0000000000 */
[----:B----4-:R-:W-:Y:S05]  /*1210*/  CALL.REL.NOINC `($__internal_0_$__cuda_sm20_dblrcp_rn_slowpath_v3) ;  /* 0x0000000c00687944 */ /* 0x010fea0003c00000 */
.L_x_27:
[----:B------:R-:W0:Y:S08]  /*1220*/  LDC R13, c[0x0][0x390] ;  /* 0x0000e400ff0d7b82 */ /* 0x000e300000000800 */
[----:B------:R-:W2:Y:S01]  /*1230*/  LDC.64 R2, c[0x0][0x388] ;  /* 0x0000e200ff027b82 */ /* 0x000ea20000000a00 */
[----:B0-----:R-:W-:-:S04]  /*1240*/  IMAD R7, R20, R13, R20 ;  /* 0x0000000d14077224 */ /* 0x001fc800078e0214 */
[----:B--2---:R-:W-:-:S05]  /*1250*/  IMAD.WIDE.U32 R2, R7, 0x8, R2 ;  /* 0x0000000807027825 */ /* 0x004fca00078e0002 */
[----:B------:R2:W-:Y:S01]  /*1260*/  STG.E.64 desc[UR8][R2.64], R16 ;  /* 0x0000001002007986 */ /* 0x0005e2000c101b08 */
[----:B------:R-:W-:Y:S05]  /*1270*/  BRA `(.L_x_28) ;  /* 0x0000000000107947 */ /* 0x000fea0003800000 */
.L_x_26:
[----:B------:R-:W0:Y:S01]  /*1280*/  LDC.64 R2, c[0x0][0x388] ;  /* 0x0000e200ff027b82 */ /* 0x000e220000000a00 */
[----:B------:R-:W-:-:S04]  /*1290*/  IMAD R7, R20, R13, R20 ;  /* 0x0000000d14077224 */ /* 0x000fc800078e0214 */
[----:B0-----:R-:W-:-:S05]  /*12a0*/  IMAD.WIDE.U32 R2, R7, 0x8, R2 ;  /* 0x0000000807027825 */ /* 0x001fca00078e0002 */
[----:B------:R0:W-:Y:S02]  /*12b0*/  STG.E.64 desc[UR8][R2.64], RZ ;  /* 0x000000ff02007986 */ /* 0x0001e4000c101b08 */
.L_x_28:
[----:B----4-:R-:W3:Y:S01]  /*12c0*/  LDG.E.64 R14, desc[UR8][R4.64+0x8] ;  /* 0x00000808040e7981 */ /* 0x010ee2000c1e1b00 */
[----:B0-2---:R-:W-:Y:S01]  /*12d0*/  VIADD R2, R20, 0x1 ;  /* 0x0000000114027836 */ /* 0x005fe20000000000 */
[----:B---3--:R-:W-:-:S14]  /*12e0*/  DSETP.NEU.AND P0, PT, R14, RZ, PT ;  /* 0x000000ff0e00722a */ /* 0x008fdc0003f0d000 */
        /* <DEDUP_REMOVED lines=12> */
[----:B-1----:R-:W-:Y:S01]  /*13b0*/  MOV R22, 0x13f0 ;  /* 0x000013f000167802 */ /* 0x002fe20000000f00 */
[----:B------:R-:W-:Y:S02]  /*13c0*/  IMAD.MOV.U32 R17, RZ, RZ, R15 ;  /* 0x000000ffff117224 */ /* 0x000fe400078e000f */
[----:B------:R-:W-:-:S07]  /*13d0*/  VIADD R24, R24, 0xfff00000 ;  /* 0xfff0000018187836 */ /* 0x000fce0000000000 */
[----:B------:R-:W-:Y:S05]  /*13e0*/  CALL.REL.NOINC `($__internal_0_$__cuda_sm20_dblrcp_rn_slowpath_v3) ;  /* 0x0000000800f47944 */ /* 0x000fea0003c00000 */
.L_x_30:
[----:B------:R-:W0:Y:S08]  /*13f0*/  LDC R13, c[0x0][0x390] ;  /* 0x0000e400ff0d7b82 */ /* 0x000e300000000800 */
[----:B------:R-:W2:Y:S01]  /*1400*/  LDC.64 R6, c[0x0][0x388] ;  /* 0x0000e200ff067b82 */ /* 0x000ea20000000a00 */
[----:B0-----:R-:W-:-:S05]  /*1410*/  IMAD R3, R2, R13, RZ ;  /* 0x0000000d02037224 */ /* 0x001fca00078e02ff */
[----:B------:R-:W-:-:S04]  /*1420*/  IADD3 R3, P0, PT, R3, R20, RZ ;  /* 0x0000001403037210 */ /* 0x000fc80007f1e0ff */
[----:B------:R-:W-:Y:S02]  /*1430*/  IADD3.X R8, PT, PT, RZ, RZ, RZ, P0, !PT ;  /* 0x000000ffff087210 */ /* 0x000fe400007fe4ff */
[----:B--2---:R-:W-:-:S04]  /*1440*/  LEA R2, P0, R3, R6, 0x3 ;  /* 0x0000000603027211 */ /* 0x004fc800078018ff */
[----:B------:R-:W-:-:S05]  /*1450*/  LEA.HI.X R3, R3, R7, R8, 0x3, P0 ;  /* 0x0000000703037211 */ /* 0x000fca00000f1c08 */
[----:B------:R2:W-:Y:S01]  /*1460*/  STG.E.64 desc[UR8][R2.64+0x8], R16 ;  /* 0x0000081002007986 */ /* 0x0005e2000c101b08 */
[----:B------:R-:W-:Y:S05]  /*1470*/  BRA `(.L_x_31) ;  /* 0x00000000001c7947 */ /* 0x000fea0003800000 */
.L_x_29:
[----:B------:R-:W0:Y:S01]  /*1480*/  LDC.64 R6, c[0x0][0x388] ;  /* 0x0000e200ff067b82 */ /* 0x000e220000000a00 */
[----:B------:R-:W-:-:S05]  /*1490*/  IMAD R3, R2, R13, RZ ;  /* 0x0000000d02037224 */ /* 0x000fca00078e02ff */
[----:B------:R-:W-:-:S05]  /*14a0*/  IADD3 R2, P0, PT, R3, R20, RZ ;  /* 0x0000001403027210 */ /* 0x000fca0007f1e0ff */
[----:B------:R-:W-:Y:S01]  /*14b0*/  IMAD.X R3, RZ, RZ, RZ, P0 ;  /* 0x000000ffff037224 */ /* 0x000fe200000e06ff */
[----:B0-----:R-:W-:-:S04]  /*14c0*/  LEA R8, P0, R2, R6, 0x3 ;  /* 0x0000000602087211 */ /* 0x001fc800078018ff */
[----:B------:R-:W-:-:S05]  /*14d0*/  LEA.HI.X R9, R2, R7, R3, 0x3, P0 ;  /* 0x0000000702097211 */ /* 0x000fca00000f1c03 */
[----:B------:R0:W-:Y:S04]  /*14e0*/  STG.E.64 desc[UR8][R8.64+0x8], RZ ;  /* 0x000008ff08007986 */ /* 0x0001e8000c101b08 */
.L_x_31:
[----:B--2---:R-:W2:Y:S01]  /*14f0*/  LDG.E.64 R16, desc[UR8][R4.64+0x10] ;  /* 0x0000100804107981 */ /* 0x004ea2000c1e1b00 */
[----:B------:R-:W-:Y:S01]  /*1500*/  VIADD R2, R20, 0x2 ;  /* 0x0000000214027836 */ /* 0x000fe20000000000 */
        /* <DEDUP_REMOVED lines=12> */
[----:B-1----:R-:W-:-:S03]  /*15d0*/  MOV R22, 0x1600 ;  /* 0x0000160000167802 */ /* 0x002fc60000000f00 */
[----:B------:R-:W-:-:S07]  /*15e0*/  VIADD R24, R24, 0xfff00000 ;  /* 0xfff0000018187836 */ /* 0x000fce0000000000 */
[----:B------:R-:W-:Y:S05]  /*15f0*/  CALL.REL.NOINC `($__internal_0_$__cuda_sm20_dblrcp_rn_slowpath_v3) ;  /* 0x0000000800707944 */ /* 0x000fea0003c00000 */
[----:B------:R-:W-:Y:S01]  /*1600*/  IMAD.MOV.U32 R8, RZ, RZ, R16 ;  /* 0x000000ffff087224 */ /* 0x000fe200078e0010 */
[----:B------:R-:W-:-:S07]  /*1610*/  MOV R9, R17 ;  /* 0x0000001100097202 */ /* 0x000fce0000000f00 */
.L_x_33:
[----:B------:R-:W0:Y:S08]  /*1620*/  LDC R13, c[0x0][0x390] ;  /* 0x0000e400ff0d7b82 */ /* 0x000e300000000800 */
[----:B------:R-:W2:Y:S01]  /*1630*/  LDC.64 R6, c[0x0][0x388] ;  /* 0x0000e200ff067b82 */ /* 0x000ea20000000a00 */
[----:B0-----:R-:W-:-:S05]  /*1640*/  IMAD R3, R2, R13, RZ ;  /* 0x0000000d02037224 */ /* 0x001fca00078e02ff */
[----:B------:R-:W-:-:S05]  /*1650*/  IADD3 R3, P0, PT, R3, R20, RZ ;  /* 0x0000001403037210 */ /* 0x000fca0007f1e0ff */
[----:B------:R-:W-:Y:S01]  /*1660*/  IMAD.X R10, RZ, RZ, RZ, P0 ;  /* 0x000000ffff0a7224 */ /* 0x000fe200000e06ff */
[----:B--2---:R-:W-:-:S04]  /*1670*/  LEA R2, P0, R3, R6, 0x3 ;  /* 0x0000000603027211 */ /* 0x004fc800078018ff */
[----:B------:R-:W-:-:S05]  /*1680*/  LEA.HI.X R3, R3, R7, R10, 0x3, P0 ;  /* 0x0000000703037211 */ /* 0x000fca00000f1c0a */
[----:B------:R0:W-:Y:S01]  /*1690*/  STG.E.64 desc[UR8][R2.64+0x10], R8 ;  /* 0x0000100802007986 */ /* 0x0001e2000c101b08 */
[----:B------:R-:W-:Y:S05]  /*16a0*/  BRA `(.L_x_34) ;  /* 0x0000000000187947 */ /* 0x000fea0003800000 */
.L_x_32:
[----:B------:R-:W-:-:S05]  /*16b0*/  IMAD R3, R2, R13, RZ ;  /* 0x0000000d02037224 */ /* 0x000fca00078e02ff */
[----:B------:R-:W-:-:S05]  /*16c0*/  IADD3 R2, P0, PT, R3, R20, RZ ;  /* 0x0000001403027210 */ /* 0x000fca0007f1e0ff */
[----:B------:R-:W-:Y:S01]  /*16d0*/  IMAD.X R3, RZ, RZ, RZ, P0 ;  /* 0x000000ffff037224 */ /* 0x000fe200000e06ff */
[----:B0-----:R-:W-:-:S04]  /*16e0*/  LEA R8, P0, R2, R6, 0x3 ;  /* 0x0000000602087211 */ /* 0x001fc800078018ff */
[----:B------:R-:W-:-:S05]  /*16f0*/  LEA.HI.X R9, R2, R7, R3, 0x3, P0 ;  /* 0x0000000702097211 */ /* 0x000fca00000f1c03 */
[----:B------:R2:W-:Y:S04]  /*1700*/  STG.E.64 desc[UR8][R8.64+0x10], RZ ;  /* 0x000010ff08007986 */ /* 0x0005e8000c101b08 */
.L_x_34:
[----:B------:R-:W3:Y:S01]  /*1710*/  LDG.E.64 R10, desc[UR8][R4.64+0x18] ;  /* 0x00001808040a7981 */ /* 0x000ee2000c1e1b00 */
[----:B0-----:R-:W-:Y:S01]  /*1720*/  VIADD R2, R20, 0x3 ;  /* 0x0000000314027836 */ /* 0x001fe20000000000 */
        /* <DEDUP_REMOVED lines=8> */
[----:B--2---:R-:W-:-:S08]  /*17b0*/  DFMA R8, -R10, R6, 1 ;  /* 0x3ff000000a08742b */ /* 0x004fd00000000106 */
[----:B------:R-:W-:Y:S01]  /*17c0*/  DFMA R16, R6, R8, R6 ;  /* 0x000000080610722b */ /* 0x000fe20000000006 */
[----:B------:R-:W-:Y:S10]  /*17d0*/  @P0 BRA `(.L_x_36) ;  /* 0x0000000000180947 */ /* 0x000ff40003800000 */
[----:B------:R-:W-:Y:S01]  /*17e0*/  LOP3.LUT R24, R11, 0x7fffffff, RZ, 0xc0, !PT ;  /* 0x7fffffff0b187812 */ /* 0x000fe200078ec0ff */
[----:B------:R-:W-:Y:S01]  /*17f0*/  IMAD.MOV.U32 R16, RZ, RZ, R10 ;  /* 0x000000ffff107224 */ /* 0x000fe200078e000a */
[----:B------:R-:W-:Y:S02]  /*1800*/  MOV R17, R11 ;  /* 0x0000000b00117202 */ /* 0x000fe40000000f00 */
[----:B-1----:R-:W-:Y:S01]  /*1810*/  MOV R22, 0x1840 ;  /* 0x0000184000167802 */ /* 0x002fe20000000f00 */
[----:B------:R-:W-:-:S07]  /*1820*/  VIADD R24, R24, 0xfff00000 ;  /* 0xfff0000018187836 */ /* 0x000fce0000000000 */
[----:B------:R-:W-:Y:S05]  /*1830*/  CALL.REL.NOINC `($__internal_0_$__cuda_sm20_dblrcp_rn_slowpath_v3) ;  /* 0x0000000400e07944 */ /* 0x000fea0003c00000 */
.L_x_36:
        /* <DEDUP_REMOVED lines=9> */
.L_x_35:
[----:B------:R-:W-:-:S05]  /*18d0*/  IMAD R3, R2, R13, RZ ;  /* 0x0000000d02037224 */ /* 0x000fca00078e02ff */
[----:B------:R-:W-:-:S04]  /*18e0*/  IADD3 R2, P0, PT, R3, R20, RZ ;  /* 0x0000001403027210 */ /* 0x000fc80007f1e0ff */
[----:B------:R-:W-:Y:S01]  /*18f0*/  LEA R6, P1, R2, R6, 0x3 ;  /* 0x0000000602067211 */ /* 0x000fe200078218ff */
[----:B------:R-:W-:-:S05]  /*1900*/  IMAD.X R3, RZ, RZ, RZ, P0 ;  /* 0x000000ffff037224 */ /* 0x000fca00000e06ff */
[----:B------:R-:W-:-:S05]  /*1910*/  LEA.HI.X R7, R2, R7, R3, 0x3, P1 ;  /* 0x0000000702077211 */ /* 0x000fca00008f1c03 */
[----:B------:R3:W-:Y:S02]  /*1920*/  STG.E.64 desc[UR8][R6.64+0x18], RZ ;  /* 0x000018ff06007986 */ /* 0x0007e4000c101b08 */
.L_x_37:
[----:B------:R-:W-:-:S07]  /*1930*/  VIADD R20, R20, 0x4 ;  /* 0x0000000414147836 */ /* 0x000fce0000000000 */
.L_x_25:
[----:B------:R-:W-:-:S13]  /*1940*/  ISETP.NE.AND P0, PT, R0, RZ, PT ;  /* 0x000000ff0000720c */ /* 0x000fda0003f05270 */
[----:B------:R-:W-:Y:S05]  /*1950*/  @!P0 EXIT ;  /* 0x000000000000894d */ /* 0x000fea0003800000 */
[----:B------:R-:W-:-:S13]  /*1960*/  ISETP.NE.AND P0, PT, R0, 0x1, PT ;  /* 0x000000010000780c */ /* 0x000fda0003f05270 */
[----:B------:R-:W-:Y:S05]  /*1970*/  @!P0 BRA `(.L_x_38) ;  /* 0x0000000400088947 */ /* 0x000fea0003800000 */
[----:B0-----:R-:W0:Y:S02]  /*1980*/  LDC.64 R2, c[0x0][0x380] ;  /* 0x0000e000ff027b82 */ /* 0x001e240000000a00 */
[----:B0-----:R-:W-:-:S05]  /*1990*/  IMAD.WIDE.U32 R2, R20, 0x8, R2 ;  /* 0x0000000814027825 */ /* 0x001fca00078e0002 */
[----:B------:R-:W5:Y:S02]  /*19a0*/  LDG.E.64 R10, desc[UR8][R2.64] ;  /* 0x00000008020a7981 */ /* 0x000f64000c1e1b00 */
[----:B-----5:R-:W-:-:S14]  /*19b0*/  DSETP.NEU.AND P0, PT, R10, RZ, PT ;  /* 0x000000ff0a00722a */ /* 0x020fdc0003f0d000 */
[----:B------:R-:W-:Y:S05]  /*19c0*/  @!P0 BRA `(.L_x_39) ;  /* 0x0000000000548947 */ /* 0x000fea0003800000 */
[----:B------:R-:W3:Y:S01]  /*19d0*/  MUFU.RCP64H R5, R11 ;  /* 0x0000000b00057308 */ /* 0x000ee20000001800 */
[----:B------:R-:W-:-:S05]  /*19e0*/  VIADD R4, R11, 0x300402 ;  /* 0x003004020b047836 */ /* 0x000fca0000000000 */
[----:B------:R-:W-:Y:S01]  /*19f0*/  FSETP.GEU.AND P0, PT, |R4|, 5.8789094863358348022e-39, PT ;  /* 0x004004020400780b */ /* 0x000fe20003f0e200 */
[----:B---3--:R-:W-:-:S08]  /*1a00*/  DFMA R6, -R10, R4, 1 ;  /* 0x3ff000000a06742b */ /* 0x008fd00000000104 */
        /* <DEDUP_REMOVED lines=11> */
.L_x_40:
[----:B------:R-:W0:Y:S08]  /*1ac0*/  LDC R13, c[0x0][0x390] ;  /* 0x0000e400ff0d7b82 */ /* 0x000e300000000800 */
[----:B------:R-:W2:Y:S01]  /*1ad0*/  LDC.64 R4, c[0x0][0x388] ;  /* 0x0000e200ff047b82 */ /* 0x000ea20000000a00 */
[----:B0-----:R-:W-:-:S04]  /*1ae0*/  IMAD R7, R20, R13, R20 ;  /* 0x0000000d14077224 */ /* 0x001fc800078e0214 */
[----:B--2---:R-:W-:-:S05]  /*1af0*/  IMAD.WIDE.U32 R4, R7, 0x8, R4 ;  /* 0x0000000807047825 */ /* 0x004fca00078e0004 */
[----:B------:R0:W-:Y:S01]  /*1b00*/  STG.E.64 desc[UR8][R4.64], R16 ;  /* 0x0000001004007986 */ /* 0x0001e2000c101b08 */
[----:B------:R-:W-:Y:S05]  /*1b10*/  BRA `(.L_x_41) ;  /* 0x0000000000107947 */ /* 0x000fea0003800000 */
.L_x_39:
[----:B------:R-:W0:Y:S01]  /*1b20*/  LDC.64 R4, c[0x0][0x388] ;  /* 0x0000e200ff047b82 */ /* 0x000e220000000a00 */
[----:B---3--:R-:W-:-:S04]  /*1b30*/  IMAD R7, R20, R13, R20 ;  /* 0x0000000d14077224 */ /* 0x008fc800078e0214 */
[----:B0-----:R-:W-:-:S05]  /*1b40*/  IMAD.WIDE.U32 R4, R7, 0x8, R4 ;  /* 0x0000000807047825 */ /* 0x001fca00078e0004 */
[----:B------:R3:W-:Y:S02]  /*1b50*/  STG.E.64 desc[UR8][R4.64], RZ ;  /* 0x000000ff04007986 */ /* 0x0007e4000c101b08 */
.L_x_41:
[----:B--2---:R-:W2:Y:S01]  /*1b60*/  LDG.E.64 R8, desc[UR8][R2.64+0x8] ;  /* 0x0000080802087981 */ /* 0x004ea2000c1e1b00 */
[----:B------:R-:W-:Y:S01]  /*1b70*/  VIADD R0, R20, 0x1 ;  /* 0x0000000114007836 */ /* 0x000fe20000000000 */
[----:B--2---:R-:W-:-:S14]  /*1b80*/  DSETP.NEU.AND P0, PT, R8, RZ, PT ;  /* 0x000000ff0800722a */ /* 0x004fdc0003f0d000 */
[----:B------:R-:W-:Y:S05]  /*1b90*/  @!P0 BRA `(.L_x_42) ;  /* 0x0000000000608947 */ /* 0x000fea0003800000 */
[----:B------:R-:W0:Y:S01]  /*1ba0*/  MUFU.RCP64H R3, R9 ;  /* 0x0000000900037308 */ /* 0x000e220000001800 */
[----:B------:R-:W-:-:S05]  /*1bb0*/  VIADD R2, R9, 0x300402 ;  /* 0x0030040209027836 */ /* 0x000fca0000000000 */
[----:B------:R-:W-:Y:S01]  /*1bc0*/  FSETP.GEU.AND P0, PT, |R2|, 5.8789094863358348022e-39, PT ;  /* 0x004004020200780b */ /* 0x000fe20003f0e200 */
[----:B0--3--:R-:W-:-:S08]  /*1bd0*/  DFMA R4, -R8, R2, 1 ;  /* 0x3ff000000804742b */ /* 0x009fd00000000102 */
        /* <DEDUP_REMOVED lines=11> */
.L_x_43:
        /* <DEDUP_REMOVED lines=9> */
.L_x_42:
[----:B0--3--:R-:W0:Y:S01]  /*1d20*/  LDC.64 R4, c[0x0][0x388] ;  /* 0x0000e200ff047b82 */ /* 0x009e220000000a00 */
[----:B------:R-:W-:-:S05]  /*1d30*/  IMAD R3, R0, R13, RZ ;  /* 0x0000000d00037224 */ /* 0x000fca00078e02ff */
[----:B------:R-:W-:-:S05]  /*1d40*/  IADD3 R0, P0, PT, R3, R20, RZ ;  /* 0x0000001403007210 */ /* 0x000fca0007f1e0ff */
[----:B------:R-:W-:Y:S01]  /*1d50*/  IMAD.X R3, RZ, RZ, RZ, P0 ;  /* 0x000000ffff037224 */ /* 0x000fe200000e06ff */
[----:B0-----:R-:W-:-:S04]  /*1d60*/  LEA R2, P0, R0, R4, 0x3 ;  /* 0x0000000400027211 */ /* 0x001fc800078018ff */
[----:B------:R-:W-:-:S05]  /*1d70*/  LEA.HI.X R3, R0, R5, R3, 0x3, P0 ;  /* 0x0000000500037211 */ /* 0x000fca00000f1c03 */
[----:B------:R2:W-:Y:S04]  /*1d80*/  STG.E.64 desc[UR8][R2.64+0x8], RZ ;  /* 0x000008ff02007986 */ /* 0x0005e8000c101b08 */
.L_x_44:
[----:B------:R-:W-:-:S07]  /*1d90*/  VIADD R20, R20, 0x2 ;  /* 0x0000000214147836 */ /* 0x000fce0000000000 */
.L_x_38:
[----:B------:R-:W-:-:S04]  /*1da0*/  LOP3.LUT R0, R13, 0x1, RZ, 0xc0, !PT ;  /* 0x000000010d007812 */ /* 0x000fc800078ec0ff */
[----:B------:R-:W-:-:S13]  /*1db0*/  ISETP.NE.U32.AND P0, PT, R0, 0x1, PT ;  /* 0x000000010000780c */ /* 0x000fda0003f05070 */
[----:B------:R-:W-:Y:S05]  /*1dc0*/  @P0 EXIT ;  /* 0x000000000000094d */ /* 0x000fea0003800000 */
[----:B0-2---:R-:W0:Y:S02]  /*1dd0*/  LDC.64 R2, c[0x0][0x380] ;  /* 0x0000e000ff027b82 */ /* 0x005e240000000a00 */
        /* <DEDUP_REMOVED lines=10> */
[----:B---3--:R-:W-:-:S08]  /*1e80*/  DFMA R6, -R8, R4, 1 ;  /* 0x3ff000000806742b */ /* 0x008fd00000000104 */
        /* <DEDUP_REMOVED lines=8> */
.L_x_46:
[----:B------:R-:W0:Y:S08]  /*1f10*/  LDC R5, c[0x0][0x390] ;  /* 0x0000e400ff057b82 */ /* 0x000e300000000800 */
[----:B------:R-:W2:Y:S01]  /*1f20*/  LDC.64 R2, c[0x0][0x388] ;  /* 0x0000e200ff027b82 */ /* 0x000ea20000000a00 */
[----:B0-----:R-:W-:-:S04]  /*1f30*/  IMAD R5, R20, R5, R20 ;  /* 0x0000000514057224 */ /* 0x001fc800078e0214 */
[----:B--2---:R-:W-:-:S05]  /*1f40*/  IMAD.WIDE.U32 R2, R5, 0x8, R2 ;  /* 0x0000000805027825 */ /* 0x004fca00078e0002 */
[----:B------:R-:W-:Y:S01]  /*1f50*/  STG.E.64 desc[UR8][R2.64], R16 ;  /* 0x0000001002007986 */ /* 0x000fe2000c101b08 */
[----:B------:R-:W-:Y:S05]  /*1f60*/  EXIT ;  /* 0x000000000000794d */ /* 0x000fea0003800000 */
.L_x_45:
[----:B------:R-:W0:Y:S01]  /*1f70*/  LDC.64 R2, c[0x0][0x388] ;  /* 0x0000e200ff027b82 */ /* 0x000e220000000a00 */
[----:B------:R-:W-:-:S04]  /*1f80*/  IMAD R13, R20, R13, R20 ;  /* 0x0000000d140d7224 */ /* 0x000fc800078e0214 */
[----:B0-----:R-:W-:-:S05]  /*1f90*/  IMAD.WIDE.U32 R2, R13, 0x8, R2 ;  /* 0x000000080d027825 */ /* 0x001fca00078e0002 */
[----:B------:R-:W-:Y:S01]  /*1fa0*/  STG.E.64 desc[UR8][R2.64], RZ ;  /* 0x000000ff02007986 */ /* 0x000fe2000c101b08 */
[----:B------:R-:W-:Y:S05]  /*1fb0*/  EXIT ;  /* 0x000000000000794d */ /* 0x000fea0003800000 */
        .weak           $__internal_0_$__cuda_sm20_dblrcp_rn_slowpath_v3
        .type           $__internal_0_$__cuda_sm20_dblrcp_rn_slowpath_v3,@function
        .size           $__internal_0_$__cuda_sm20_dblrcp_rn_slowpath_v3,(.L_x_57 - $__internal_0_$__cuda_sm20_dblrcp_rn_slowpath_v3)
$__internal_0_$__cuda_sm20_dblrcp_rn_slowpath_v3:
[----:B------:R-:W-:-:S14]  /*1fc0*/  DSETP.GTU.AND P0, PT, |R16|, +INF , PT ;  /* 0x7ff000001000742a */ /* 0x000fdc0003f0c200 */
[----:B------:R-:W-:Y:S05]  /*1fd0*/  @P0 BRA `(.L_x_47) ;  /* 0x0000000000780947 */ /* 0x000fea0003800000 */
[----:B------:R-:W-:-:S05]  /*1fe0*/  LOP3.LUT R23, R17, 0x7fffffff, RZ, 0xc0, !PT ;  /* 0x7fffffff11177812 */ /* 0x000fca00078ec0ff */
[----:B------:R-:W-:-:S05]  /*1ff0*/  VIADD R25, R23, 0xffffffff ;  /* 0xffffffff17197836 */ /* 0x000fca0000000000 */
[----:B------:R-:W-:-:S13]  /*2000*/  ISETP.GE.U32.AND P0, PT, R25, 0x7fefffff, PT ;  /* 0x7fefffff1900780c */ /* 0x000fda0003f06070 */
[----:B------:R-:W-:Y:S01]  /*2010*/  @P0 LOP3.LUT R27, R17, 0x7ff00000, RZ, 0x3c, !PT ;  /* 0x7ff00000111b0812 */ /* 0x000fe200078e3cff */
[----:B------:R-:W-:Y:S01]  /*2020*/  @P0 IMAD.MOV.U32 R26, RZ, RZ, RZ ;  /* 0x000000ffff1a0224 */ /* 0x000fe200078e00ff */
[----:B------:R-:W-:Y:S06]  /*2030*/  @P0 BRA `(.L_x_48) ;  /* 0x0000000000680947 */ /* 0x000fec0003800000 */
[----:B------:R-:W-:-:S13]  /*2040*/  ISETP.GE.U32.AND P0, PT, R23, 0x1000001, PT ;  /* 0x010000011700780c */ /* 0x000fda0003f06070 */
[----:B------:R-:W-:Y:S05]  /*2050*/  @!P0 BRA `(.L_x_49) ;  /* 0x0000000000348947 */ /* 0x000fea0003800000 */
[----:B------:R-:W-:Y:S01]  /*2060*/  VIADD R27, R17, 0xc0200000 ;  /* 0xc0200000111b7836 */ /* 0x000fe20000000000 */
[----:B------:R-:W-:-:S03]  /*2070*/  MOV R26, R16 ;  /* 0x00000010001a7202 */ /* 0x000fc60000000f00 */
[----:B------:R-:W0:Y:S03]  /*2080*/  MUFU.RCP64H R25, R27 ;  /* 0x0000001b00197308 */ /* 0x000e260000001800 */
[----:B0-----:R-:W-:-:S08]  /*2090*/  DFMA R28, -R26, R24, 1 ;  /* 0x3ff000001a1c742b */ /* 0x001fd00000000118 */
[----:B------:R-:W-:-:S08]  /*20a0*/  DFMA R28, R28, R28, R28 ;  /* 0x0000001c1c1c722b */ /* 0x000fd0000000001c */
[----:B------:R-:W-:-:S08]  /*20b0*/  DFMA R28, R24, R28, R24 ;  /* 0x0000001c181c722b */ /* 0x000fd00000000018 */
[----:B------:R-:W-:-:S08]  /*20c0*/  DFMA R24, -R26, R28, 1 ;  /* 0x3ff000001a18742b */ /* 0x000fd0000000011c */
[----:B------:R-:W-:-:S08]  /*20d0*/  DFMA R24, R28, R24, R28 ;  /* 0x000000181c18722b */ /* 0x000fd0000000001c */
[----:B------:R-:W-:-:S08]  /*20e0*/  DMUL R24, R24, 2.2250738585072013831e-308 ;  /* 0x0010000018187828 */ /* 0x000fd00000000000 */
[----:B------:R-:W-:-:S08]  /*20f0*/  DFMA R16, -R16, R24, 1 ;  /* 0x3ff000001010742b */ /* 0x000fd00000000118 */
[----:B------:R-:W-:-:S08]  /*2100*/  DFMA R16, R16, R16, R16 ;  /* 0x000000101010722b */ /* 0x000fd00000000010 */
[----:B------:R-:W-:Y:S01]  /*2110*/  DFMA R26, R24, R16, R24 ;  /* 0x00000010181a722b */ /* 0x000fe20000000018 */
[----:B------:R-:W-:Y:S10]  /*2120*/  BRA `(.L_x_48) ;  /* 0x00000000002c7947 */ /* 0x000ff40003800000 */
.L_x_49:
[----:B------:R-:W-:-:S06]  /*2130*/  DMUL R16, R16, 8.11296384146066816958e+31 ;  /* 0x4690000010107828 */ /* 0x000fcc0000000000 */
[----:B------:R-:W0:Y:S02]  /*2140*/  MUFU.RCP64H R25, R17 ;  /* 0x0000001100197308 */ /* 0x000e240000001800 */
[----:B0-----:R-:W-:-:S08]  /*2150*/  DFMA R26, -R16, R24, 1 ;  /* 0x3ff00000101a742b */ /* 0x001fd00000000118 */
[----:B------:R-:W-:-:S08]  /*2160*/  DFMA R26, R26, R26, R26 ;  /* 0x0000001a1a1a722b */ /* 0x000fd0000000001a */
[----:B------:R-:W-:-:S08]  /*2170*/  DFMA R26, R24, R26, R24 ;  /* 0x0000001a181a722b */ /* 0x000fd00000000018 */
[----:B------:R-:W-:-:S08]  /*2180*/  DFMA R24, -R16, R26, 1 ;  /* 0x3ff000001018742b */ /* 0x000fd0000000011a */
[----:B------:R-:W-:-:S08]  /*2190*/  DFMA R24, R26, R24, R26 ;  /* 0x000000181a18722b */ /* 0x000fd0000000001a */
[----:B------:R-:W-:Y:S01]  /*21a0*/  DMUL R26, R24, 8.11296384146066816958e+31 ;  /* 0x46900000181a7828 */ /* 0x000fe20000000000 */
[----:B------:R-:W-:Y:S10]  /*21b0*/  BRA `(.L_x_48) ;  /* 0x0000000000087947 */ /* 0x000ff40003800000 */
.L_x_47:
[----:B------:R-:W-:Y:S01]  /*21c0*/  LOP3.LUT R27, R17, 0x80000, RZ, 0xfc, !PT ;  /* 0x00080000111b7812 */ /* 0x000fe200078efcff */
[----:B------:R-:W-:-:S07]  /*21d0*/  IMAD.MOV.U32 R26, RZ, RZ, R16 ;  /* 0x000000ffff1a7224 */ /* 0x000fce00078e0010 */
.L_x_48:
[----:B------:R-:W-:Y:S02]  /*21e0*/  IMAD.MOV.U32 R23, RZ, RZ, 0x0 ;  /* 0x00000000ff177424 */ /* 0x000fe400078e00ff */
[----:B------:R-:W-:Y:S02]  /*21f0*/  IMAD.MOV.U32 R16, RZ, RZ, R26 ;  /* 0x000000ffff107224 */ /* 0x000fe400078e001a */
[----:B------:R-:W-:Y:S01]  /*2200*/  IMAD.MOV.U32 R17, RZ, RZ, R27 ;  /* 0x000000ffff117224 */ /* 0x000fe200078e001b */
[----:B------:R-:W-:Y:S06]  /*2210*/  RET.REL.NODEC R22 `(_Z22cuDiagMatrixinv_kernelPdS_i) ;  /* 0xffffffdc16787950 */ /* 0x000fec0003c3ffff */
.L_x_50:
[----:B------:R-:W-:-:S00]  /*2220*/  BRA `(.L_x_50) ;  /* 0xfffffffc00fc7947 */ /* 0x000fc0000383ffff */
[----:B------:R-:W-:-:S00]  /*2230*/  NOP ;  /* 0x0000000000007918 */ /* 0x000fc00000000000 */
        /* <DEDUP_REMOVED lines=12> */
.L_x_57:


//--------------------- .text._Z20cuMatrixTrace_KernelPKdiPd --------------------------
	.section	.text._Z20cuMatrixTrace_KernelPKdiPd,"ax",@progbits
	.align	128
        .global         _Z20cuMatrixTrace_KernelPKdiPd
        .type           _Z20cuMatrixTrace_KernelPKdiPd,@function
        .size           _Z20cuMatrixTrace_KernelPKdiPd,(.L_x_59 - _Z20cuMatrixTrace_KernelPKdiPd)
        .other          _Z20cuMatrixTrace_KernelPKdiPd,@"STO_CUDA_ENTRY STV_DEFAULT"
_Z20cuMatrixTrace_KernelPKdiPd:
.text._Z20cuMatrixTrace_KernelPKdiPd:
[----:B------:R-:W-:Y:S08]  /*0000*/  LDC R1, c[0x0][0x37c] ;  /* 0x0000df00ff017b82 */ /* 0x000ff00000000800 */
[----:B------:R-:W0:Y:S01]  /*0010*/  S2UR UR4, SR_CTAID.X ;  /* 0x00000000000479c3 */ /* 0x000e220000002500 */
[----:B------:R-:W1:Y:S01]  /*0020*/  S2R R2, SR_TID.X ;  /* 0x0000000000027919 */ /* 0x000e620000002100 */
[----:B------:R-:W2:Y:S01]  /*0030*/  LDCU UR5, c[0x0][0x360] ;  /* 0x00006c00ff0577ac */ /* 0x000ea20008000800 */
[----:B------:R-:W3:Y:S05]  /*0040*/  LDCU.64 UR6, c[0x0][0x358] ;  /* 0x00006b00ff0677ac */ /* 0x000eea0008000a00 */
[----:B------:R-:W4:Y:S08]  /*0050*/  LDC R0, c[0x0][0x388] ;  /* 0x0000e200ff007b82 */ /* 0x000f300000000800 */
[----:B------:R-:W3:Y:S01]  /*0060*/  LDC.64 R14, c[0x0][0x390] ;  /* 0x0000e400ff0e7b82 */ /* 0x000ee20000000a00 */
[----:B0-----:R-:W-:-:S04]  /*0070*/  UIADD3 UR4, UPT, UPT, URZ, -UR4, URZ ;  /* 0x80000004ff047290 */ /* 0x001fc8000fffe0ff */
[----:B--2---:R-:W-:Y:S01]  /*0080*/  UIMAD UR5, UR4, UR5, URZ ;  /* 0x00000005040572a4 */ /* 0x004fe2000f8e02ff */
[----:B----4-:R-:W-:-:S05]  /*0090*/  ISETP.GE.AND P0, PT, R0, 0x1, PT ;  /* 0x000000010000780c */ /* 0x010fca0003f06270 */
[----:B-1----:R-:W-:Y:S01]  /*00a0*/  ISETP.NE.OR P0, PT, R2, UR5, !P0 ;  /* 0x0000000502007c0c */ /* 0x002fe2000c705670 */
[----:B---3--:R0:W-:-:S12]  /*00b0*/  STG.E.64 desc[UR6][R14.64], RZ ;  /* 0x000000ff0e007986 */ /* 0x0081d8000c101b06 */
[----:B------:R-:W-:Y:S05]  /*00c0*/  @P0 EXIT ;  /* 0x000000000000094d */ /* 0x000fea0003800000 */
[----:B------:R-:W-:Y:S01]  /*00d0*/  VIADD R2, R0, 0xffffffff ;  /* 0xffffffff00027836 */ /* 0x000fe20000000000 */
[----:B------:R-:W-:Y:S01]  /*00e0*/  CS2R R12, SRZ ;  /* 0x00000000000c7805 */ /* 0x000fe2000001ff00 */
[----:B------:R-:W-:-:S03]  /*00f0*/  IMAD.MOV.U32 R3, RZ, RZ, RZ ;  /* 0x000000ffff037224 */ /* 0x000fc600078e00ff */
[----:B------:R-:W-:-:S13]  /*0100*/  ISETP.GE.U32.AND P0, PT, R2, 0xf, PT ;  /* 0x0000000f0200780c */ /* 0x000fda0003f06070 */
[----:B------:R-:W-:Y:S05]  /*0110*/  @!P0 BRA `(.L_x_51) ;  /* 0x0000000400bc8947 */ /* 0x000fea0003800000 */
[----:B------:R-:W1:Y:S01]  /*0120*/  LDC.64 R26, c[0x0][0x380] ;  /* 0x0000e000ff1a7b82 */ /* 0x000e620000000a00 */
[C---:B------:R-:W-:Y:S01]  /*0130*/  LOP3.LUT R3, R0.reuse, 0x7ffffff0, RZ, 0xc0, !PT ;  /* 0x7ffffff000037812 */ /* 0x040fe200078ec0ff */
[C---:B------:R-:W-:Y:S01]  /*0140*/  IMAD R7, R0.reuse, 0xf, RZ ;  /* 0x0000000f00077824 */ /* 0x040fe200078e02ff */
[C---:B------:R-:W-:Y:S01]  /*0150*/  SHF.L.U32 R4, R0.reuse, 0x1, RZ ;  /* 0x0000000100047819 */ /* 0x040fe200000006ff */
[C---:B------:R-:W-:Y:S01]  /*0160*/  IMAD R8, R0.reuse, 0xe, RZ ;  /* 0x0000000e00087824 */ /* 0x040fe200078e02ff */
[----:B------:R-:W-:Y:S01]  /*0170*/  CS2R R12, SRZ ;  /* 0x00000000000c7805 */ /* 0x000fe2000001ff00 */
[C---:B------:R-:W-:Y:S02]  /*0180*/  IMAD R9, R0.reuse, 0xd, RZ ;  /* 0x0000000d00097824 */ /* 0x040fe400078e02ff */
[----:B------:R-:W2:Y:S01]  /*0190*/  LDC R6, c[0x0][0x388] ;  /* 0x0000e200ff067b82 */ /* 0x000ea20000000800 */
[C---:B------:R-:W-:Y:S02]  /*01a0*/  IMAD R10, R0.reuse, 0xc, RZ ;  /* 0x0000000c000a7824 */ /* 0x040fe400078e02ff */
[----:B------:R-:W-:-:S02]  /*01b0*/  IMAD R11, R0, 0xb, RZ ;  /* 0x0000000b000b7824 */ /* 0x000fc400078e02ff */
[C---:B------:R-:W-:Y:S02]  /*01c0*/  IMAD R18, R0.reuse, 0xa, RZ ;  /* 0x0000000a00127824 */ /* 0x040fe400078e02ff */
[C---:B------:R-:W-:Y:S02]  /*01d0*/  IMAD R19, R0.reuse, 0x9, RZ ;  /* 0x0000000900137824 */ /* 0x040fe400078e02ff */
[C---:B------:R-:W-:Y:S02]  /*01e0*/  IMAD.SHL.U32 R20, R0.reuse, 0x8, RZ ;  /* 0x0000000800147824 */ /* 0x040fe400078e00ff */
[C---:B------:R-:W-:Y:S02]  /*01f0*/  IMAD R21, R0.reuse, 0x7, RZ ;  /* 0x0000000700157824 */ /* 0x040fe400078e02ff */
[C---:B------:R-:W-:Y:S02]  /*0200*/  IMAD R22, R0.reuse, 0x6, RZ ;  /* 0x0000000600167824 */ /* 0x040fe400078e02ff */
[----:B------:R-:W-:Y:S01]  /*0210*/  IMAD R23, R0, 0x5, RZ ;  /* 0x0000000500177824 */ /* 0x000fe200078e02ff */
[----:B-1----:R-:W-:Y:S01]  /*0220*/  IADD3 R26, P0, PT, R26, 0x78, RZ ;  /* 0x000000781a1a7810 */ /* 0x002fe20007f1e0ff */
[----:B------:R-:W-:-:S02]  /*0230*/  IMAD.SHL.U32 R24, R0, 0x4, RZ ;  /* 0x0000000400187824 */ /* 0x000fc400078e00ff */
[----:B------:R-:W-:Y:S01]  /*0240*/  IMAD R25, R0, 0x3, RZ ;  /* 0x0000000300197824 */ /* 0x000fe200078e02ff */
[----:B------:R-:W-:Y:S01]  /*0250*/  IADD3.X R27, PT, PT, RZ, R27, RZ, P0, !PT ;  /* 0x0000001bff1b7210 */ /* 0x000fe200007fe4ff */
[----:B------:R-:W-:Y:S02]  /*0260*/  IMAD.MOV.U32 R2, RZ, RZ, RZ ;  /* 0x000000ffff027224 */ /* 0x000fe400078e00ff */
[----:B------:R-:W-:-:S07]  /*0270*/  IMAD.MOV R5, RZ, RZ, -R3 ;  /* 0x000000ffff057224 */ /* 0x000fce00078e0a03 */
.L_x_52:
[----:B------:R-:W1:Y:S02]  /*0280*/  LDC.64 R16, c[0x0][0x380] ;  /* 0x0000e000ff107b82 */ /* 0x000e640000000a00 */
[----:B-1----:R-:W-:-:S06]  /*0290*/  IMAD.WIDE.U32 R16, R2, 0x8, R16 ;  /* 0x0000000802107825 */ /* 0x002fcc00078e0010 */
[----:B------:R-:W3:Y:S02]  /*02a0*/  LDG.E.64 R16, desc[UR6][R16.64] ;  /* 0x0000000610107981 */ /* 0x000ee4000c1e1b00 */
[----:B---3--:R-:W-:Y:S01]  /*02b0*/  DADD R12, R16, R12 ;  /* 0x00000000100c7229 */ /* 0x008fe2000000000c */
[----:B------:R-:W-:Y:S01]  /*02c0*/  MOV R16, R26 ;  /* 0x0000001a00107202 */ /* 0x000fe20000000f00 */
[----:B------:R-:W-:-:S04]  /*02d0*/  IMAD.MOV.U32 R17, RZ, RZ, R27 ;  /* 0x000000ffff117224 */ /* 0x000fc800078e001b */
[--C-:B--2---:R-:W-:Y:S01]  /*02e0*/  IMAD.WIDE.U32 R28, R6, 0x8, R16.reuse ;  /* 0x00000008061c7825 */ /* 0x104fe200078e0010 */
[----:B------:R1:W-:Y:S04]  /*02f0*/  STG.E.64 desc[UR6][R14.64], R12 ;  /* 0x0000000c0e007986 */ /* 0x0003e8000c101b06 */
[----:B------:R-:W1:Y:S02]  /*0300*/  LDG.E.64 R26, desc[UR6][R28.64+-0x70] ;  /* 0xffff90061c1a7981 */ /* 0x000e64000c1e1b00 */
[----:B-1----:R-:W-:Y:S01]  /*0310*/  DADD R12, R12, R26 ;  /* 0x000000000c0c7229 */ /* 0x002fe2000000001a */
[----:B------:R-:W-:-:S06]  /*0320*/  IMAD.WIDE.U32 R26, R4, 0x8, R16 ;  /* 0x00000008041a7825 */ /* 0x000fcc00078e0010 */
[----:B------:R1:W-:Y:S04]  /*0330*/  STG.E.64 desc[UR6][R14.64], R12 ;  /* 0x0000000c0e007986 */ /* 0x0003e8000c101b06 */
[----:B------:R-:W2:Y:S02]  /*0340*/  LDG.E.64 R26, desc[UR6][R26.64+-0x68] ;  /* 0xffff98061a1a7981 */ /* 0x000ea4000c1e1b00 */
[----:B--2---:R-:W-:Y:S01]  /*0350*/  DADD R26, R12, R26 ;  /* 0x000000000c1a7229 */ /* 0x004fe2000000001a */
[----:B-1----:R-:W-:-:S06]  /*0360*/  IMAD.WIDE.U32 R12, R25, 0x8, R16 ;  /* 0x00000008190c7825 */ /* 0x002fcc00078e0010 */
        /* <DEDUP_REMOVED lines=49> */
[----:B------:R-:W2:Y:S01]  /*0680*/  LDG.E.64 R12, desc[UR6][R12.64] ;  /* 0x000000060c0c7981 */ /* 0x000ea2000c1e1b00 */
[----:B------:R-:W-:Y:S01]  /*0690*/  IADD3 R5, PT, PT, R5, 0x10, RZ ;  /* 0x0000001005057810 */ /* 0x000fe20007ffe0ff */
[C---:B------:R-:W-:Y:S01]  /*06a0*/  IMAD R2, R0.reuse, 0x10, R2 ;  /* 0x0000001000027824 */ /* 0x040fe200078e0202 */
[C---:B------:R-:W-:Y:S01]  /*06b0*/  LEA R4, R0.reuse, R4, 0x4 ;  /* 0x0000000400047211 */ /* 0x040fe200078e20ff */
        /* <DEDUP_REMOVED lines=8> */
[----:B------:R-:W-:-:S02]  /*0740*/  IMAD R21, R0, 0x10, R21 ;  /* 0x0000001000157824 */ /* 0x000fc400078e0215 */
[C---:B------:R-:W-:Y:S02]  /*0750*/  IMAD R19, R0.reuse, 0x10, R19 ;  /* 0x0000001000137824 */ /* 0x040fe400078e0213 */
[C---:B------:R-:W-:Y:S02]  /*0760*/  IMAD R18, R0.reuse, 0x10, R18 ;  /* 0x0000001000127824 */ /* 0x040fe400078e0212 */
[C---:B------:R-:W-:Y:S02]  /*0770*/  IMAD R10, R0.reuse, 0x10, R10 ;  /* 0x00000010000a7824 */ /* 0x040fe400078e020a */
[C---:B------:R-:W-:Y:S02]  /*0780*/  IMAD R9, R0.reuse, 0x10, R9 ;  /* 0x0000001000097824 */ /* 0x040fe400078e0209 */
[----:B------:R-:W-:Y:S02]  /*0790*/  IMAD R7, R0, 0x10, R7 ;  /* 0x0000001000077824 */ /* 0x000fe400078e0207 */
[----:B------:R-:W-:Y:S01]  /*07a0*/  VIADD R2, R2, 0x10 ;  /* 0x0000001002027836 */ /* 0x000fe20000000000 */
[----:B--2---:R-:W-:Y:S01]  /*07b0*/  DADD R12, R26, R12 ;  /* 0x000000001a0c7229 */ /* 0x004fe2000000000c */
[----:B-1----:R-:W-:-:S06]  /*07c0*/  IADD3 R26, P0, PT, R16, 0x80, RZ ;  /* 0x00000080101a7810 */ /* 0x002fcc0007f1e0ff */
[----:B------:R1:W-:Y:S01]  /*07d0*/  STG.E.64 desc[UR6][R14.64], R12 ;  /* 0x0000000c0e007986 */ /* 0x0003e2000c101b06 */
[----:B------:R-:W-:Y:S01]  /*07e0*/  IMAD.X R27, RZ, RZ, R17, P0 ;  /* 0x000000ffff1b7224 */ /* 0x000fe200000e0611 */
[----:B------:R-:W-:-:S13]  /*07f0*/  ISETP.NE.AND P0, PT, R5, RZ, PT ;  /* 0x000000ff0500720c */ /* 0x000fda0003f05270 */
[----:B-1----:R-:W-:Y:S05]  /*0800*/  @P0 BRA `(.L_x_52) ;  /* 0xfffffff8009c0947 */ /* 0x002fea000383ffff */
.L_x_51:
[----:B------:R-:W-:-:S13]  /*0810*/  LOP3.LUT P0, R2, R0, 0xf, RZ, 0xc0, !PT ;  /* 0x0000000f00027812 */ /* 0x000fda000780c0ff */
[----:B------:R-:W-:Y:S05]  /*0820*/  @!P0 EXIT ;  /* 0x000000000000894d */ /* 0x000fea0003800000 */
[----:B------:R-:W-:Y:S02]  /*0830*/  ISETP.GE.U32.AND P1, PT, R2, 0x8, PT ;  /* 0x000000080200780c */ /* 0x000fe40003f26070 */
[----:B------:R-:W-:-:S04]  /*0840*/  LOP3.LUT R10, R0, 0x7, RZ, 0xc0, !PT ;  /* 0x00000007000a7812 */ /* 0x000fc800078ec0ff */
[----:B------:R-:W-:-:S07]  /*0850*/  ISETP.NE.AND P0, PT, R10, RZ, PT ;  /* 0x000000ff0a00720c */ /* 0x000fce0003f05270 */
[----:B------:R-:W-:Y:S06]  /*0860*/  @!P1 BRA `(.L_x_53) ;  /* 0x0000000400009947 */ /* 0x000fec0003800000 */
[----:B------:R-:W1:Y:S01]  /*0870*/  LDC.64 R6, c[0x0][0x380] ;  /* 0x0000e000ff067b82 */ /* 0x000e620000000a00 */
[----:B------:R-:W-:-:S04]  /*0880*/  IMAD R5, R3, R0, R3 ;  /* 0x0000000003057224 */ /* 0x000fc800078e0203 */
[----:B-1----:R-:W-:-:S03]  /*0890*/  IMAD.WIDE.U32 R6, R5, 0x8, R6 ;  /* 0x0000000805067825 */ /* 0x002fc600078e0006 */
[----:B------:R-:W1:Y:S03]  /*08a0*/  LDC.64 R4, c[0x0][0x380] ;  /* 0x0000e000ff047b82 */ /* 0x000e660000000a00 */
[----:B------:R-:W2:Y:S01]  /*08b0*/  LDG.E.64 R6, desc[UR6][R6.64] ;  /* 0x0000000606067981 */ /* 0x000ea2000c1e1b00 */
[----:B------:R-:W-:-:S05]  /*08c0*/  IMAD R2, R3, R0, R0 ;  /* 0x0000000003027224 */ /* 0x000fca00078e0200 */
[----:B------:R-:W-:-:S04]  /*08d0*/  IADD3 R8, P1, PT, R3, R2, RZ ;  /* 0x0000000203087210 */ /* 0x000fc80007f3e0ff */
[----:B------:R-:W-:Y:S02]  /*08e0*/  IADD3.X R9, PT, PT, RZ, RZ, RZ, P1, !PT ;  /* 0x000000ffff097210 */ /* 0x000fe40000ffe4ff */
[----:B-1----:R-:W-:-:S04]  /*08f0*/  LEA R16, P1, R8, R4, 0x3 ;  /* 0x0000000408107211 */ /* 0x002fc800078218ff */
[----:B------:R-:W-:Y:S01]  /*0900*/  LEA.HI.X R17, R8, R5, R9, 0x3, P1 ;  /* 0x0000000508117211 */ /* 0x000fe200008f1c09 */
[----:B--2---:R-:W-:-:S07]  /*0910*/  DADD R12, R12, R6 ;  /* 0x000000000c0c7229 */ /* 0x004fce0000000006 */
[----:B------:R1:W-:Y:S04]  /*0920*/  STG.E.64 desc[UR6][R14.64], R12 ;  /* 0x0000000c0e007986 */ /* 0x0003e8000c101b06 */
[----:B------:R-:W2:Y:S01]  /*0930*/  LDG.E.64 R8, desc[UR6][R16.64+0x8] ;  /* 0x0000080610087981 */ /* 0x000ea2000c1e1b00 */
[----:B------:R-:W-:-:S05]  /*0940*/  IMAD.IADD R2, R2, 0x1, R0 ;  /* 0x0000000102027824 */ /* 0x000fca00078e0200 */
[----:B------:R-:W-:-:S04]  /*0950*/  IADD3 R11, P1, PT, R3, R2, RZ ;  /* 0x00000002030b7210 */ /* 0x000fc80007f3e0ff */
[----:B------:R-:W-:Y:S02]  /*0960*/  IADD3.X R20, PT, PT, RZ, RZ, RZ, P1, !PT ;  /* 0x000000ffff147210 */ /* 0x000fe40000ffe4ff */
[----:B------:R-:W-:-:S04]  /*0970*/  LEA R18, P1, R11, R4, 0x3 ;  /* 0x000000040b127211 */ /* 0x000fc800078218ff */
[----:B------:R-:W-:Y:S01]  /*0980*/  LEA.HI.X R19, R11, R5, R20, 0x3, P1 ;  /* 0x000000050b137211 */ /* 0x000fe200008f1c14 */
[----:B--2---:R-:W-:-:S07]  /*0990*/  DADD R6, R12, R8 ;  /* 0x000000000c067229 */ /* 0x004fce0000000008 */
[----:B------:R2:W-:Y:S04]  /*09a0*/  STG.E.64 desc[UR6][R14.64], R6 ;  /* 0x000000060e007986 */ /* 0x0005e8000c101b06 */
[----:B------:R-:W3:Y:S01]  /*09b0*/  LDG.E.64 R8, desc[UR6][R18.64+0x10] ;  /* 0x0000100612087981 */ /* 0x000ee2000c1e1b00 */
[----:B------:R-:W-:-:S05]  /*09c0*/  IMAD.IADD R2, R2, 0x1, R0 ;  /* 0x0000000102027824 */ /* 0x000fca00078e0200 */
[----:B------:R-:W-:-:S04]  /*09d0*/  IADD3 R11, P1, PT, R3, R2, RZ ;  /* 0x00000002030b7210 */ /* 0x000fc80007f3e0ff */
[----:B-1----:R-:W-:Y:S02]  /*09e0*/  IADD3.X R12, PT, PT, RZ, RZ, RZ, P1, !PT ;  /* 0x000000ffff0c7210 */ /* 0x002fe40000ffe4ff */
[----:B------:R-:W-:-:S04]  /*09f0*/  LEA R16, P1, R11, R4, 0x3 ;  /* 0x000000040b107211 */ /* 0x000fc800078218ff */
[----:B------:R-:W-:Y:S01]  /*0a00*/  LEA.HI.X R17, R11, R5, R12, 0x3, P1 ;  /* 0x000000050b117211 */ /* 0x000fe200008f1c0c */
[----:B---3--:R-:W-:-:S07]  /*0a10*/  DADD R8, R6, R8 ;  /* 0x0000000006087229 */ /* 0x008fce0000000008 */
        /* <DEDUP_REMOVED lines=9> */
[----:B------:R-:W1:Y:S01]  /*0ab0*/  LDG.E.64 R12, desc[UR6][R18.64+0x20] ;  /* 0x00002006120c7981 */ /* 0x000e62000c1e1b00 */
[----:B------:R-:W-:-:S05]  /*0ac0*/  IMAD.IADD R2, R2, 0x1, R0 ;  /* 0x0000000102027824 */ /* 0x000fca00078e0200 */
[----:B------:R-:W-:-:S04]  /*0ad0*/  IADD3 R11, P1, PT, R3, R2, RZ ;  /* 0x00000002030b7210 */ /* 0x000fc80007f3e0ff */
[----:B------:R-:W-:Y:S02]  /*0ae0*/  IADD3.X R20, PT, PT, RZ, RZ, RZ, P1, !PT ;  /* 0x000000ffff147210 */ /* 0x000fe40000ffe4ff */
[----:B------:R-:W-:-:S04]  /*0af0*/  LEA R16, P1, R11, R4, 0x3 ;  /* 0x000000040b107211 */ /* 0x000fc800078218ff */
[----:B------:R-:W-:Y:S01]  /*0b00*/  LEA.HI.X R17, R11, R5, R20, 0x3, P1 ;  /* 0x000000050b117211 */ /* 0x000fe200008f1c14 */
[----:B-1----:R-:W-:-:S07]  /*0b10*/  DADD R8, R6, R12 ;  /* 0x0000000006087229 */ /* 0x002fce000000000c */
        /* <DEDUP_REMOVED lines=17> */
[----:B------:R-:W3:Y:S01]  /*0c30*/  LDG.E.64 R12, desc[UR6][R4.64+0x38] ;  /* 0x00003806040c7981 */ /* 0x000ee2000c1e1b00 */
[----:B------:R-:W-:Y:S01]  /*0c40*/  VIADD R3, R3, 0x8 ;  /* 0x0000000803037836 */ /* 0x000fe20000000000 */
[----:B---3--:R-:W-:-:S07]  /*0c50*/  DADD R12, R8, R12 ;  /* 0x00000000080c7229 */ /* 0x008fce000000000c */
[----:B------:R2:W-:Y:S04]  /*0c60*/  STG.E.64 desc[UR6][R14.64], R12 ;  /* 0x0000000c0e007986 */ /* 0x0005e8000c101b06 */
.L_x_53:
[----:B------:R-:W-:Y:S05]  /*0c70*/  @!P0 EXIT ;  /* 0x000000000000894d */ /* 0x000fea0003800000 */
[----:B------:R-:W-:Y:S02]  /*0c80*/  ISETP.GE.U32.AND P1, PT, R10, 0x4, PT ;  /* 0x000000040a00780c */ /* 0x000fe40003f26070 */
[----:B------:R-:W-:-:S04]  /*0c90*/  LOP3.LUT R2, R0, 0x3, RZ, 0xc0, !PT ;  /* 0x0000000300027812 */ /* 0x000fc800078ec0ff */
[----:B------:R-:W-:-:S07]  /*0ca0*/  ISETP.NE.AND P0, PT, R2, RZ, PT ;  /* 0x000000ff0200720c */ /* 0x000fce0003f05270 */
[----:B------:R-:W-:Y:S06]  /*0cb0*/  @!P1 BRA `(.L_x_54) ;  /* 0x0000000000809947 */ /* 0x000fec0003800000 */
[----:B------:R-:W1:Y:S01]  /*0cc0*/  LDC.64 R4, c[0x0][0x380] ;  /* 0x0000e000ff047b82 */ /* 0x000e620000000a00 */
[----:B--2---:R-:W-:-:S04]  /*0cd0*/  IMAD R9, R3, R0, R3 ;  /* 0x0000000003097224 */ /* 0x004fc800078e0203 */
[----:B-1----:R-:W-:-:S03]  /*0ce0*/  IMAD.WIDE.U32 R8, R9, 0x8, R4 ;  /* 0x0000000809087825 */ /* 0x002fc600078e0004 */
[----:B------:R-:W1:Y:S02]  /*0cf0*/  LDC.64 R4, c[0x0][0x380] ;  /* 0x0000e000ff047b82 */ /* 0x000e640000000a00 */
        /* <DEDUP_REMOVED lines=24> */
[----:B-1----:R-:W2:Y:S01]  /*0e80*/  LDG.E.64 R12, desc[UR6][R4.64+0x18] ;  /* 0x00001806040c7981 */ /* 0x002ea2000c1e1b00 */
[----:B------:R-:W-:Y:S01]  /*0e90*/  VIADD R3, R3, 0x4 ;  /* 0x0000000403037836 */ /* 0x000fe20000000000 */
[----:B--2---:R-:W-:-:S07]  /*0ea0*/  DADD R12, R8, R12 ;  /* 0x00000000080c7229 */ /* 0x004fce000000000c */
[----:B------:R3:W-:Y:S04]  /*0eb0*/  STG.E.64 desc[UR6][R14.64], R12 ;  /* 0x0000000c0e007986 */ /* 0x0007e8000c101b06 */
.L_x_54:
[----:B------:R-:W-:Y:S05]  /*0ec0*/  @!P0 EXIT ;  /* 0x000000000000894d */ /* 0x000fea0003800000 */
[----:B------:R-:W1:Y:S01]  /*0ed0*/  LDC.64 R4, c[0x0][0x380] ;  /* 0x0000e000ff047b82 */ /* 0x000e620000000a00 */
[----:B--23--:R-:W-:Y:S01]  /*0ee0*/  IMAD R7, R3, R0, R3 ;  /* 0x0000000003077224 */ /* 0x00cfe200078e0203 */
[----:B------:R-:W-:-:S07]  /*0ef0*/  IADD3 R6, PT, PT, -R2, RZ, RZ ;  /* 0x000000ff02067210 */ /* 0x000fce0007ffe1ff */
.L_x_55:
[----:B-1----:R-:W-:-:S06]  /*0f00*/  IMAD.WIDE.U32 R2, R7, 0x8, R4 ;  /* 0x0000000807027825 */ /* 0x002fcc00078e0004 */
[----:B--2---:R-:W2:Y:S01]  /*0f10*/  LDG.E.64 R2, desc[UR6][R2.64] ;  /* 0x0000000602027981 */ /* 0x004ea2000c1e1b00 */
[----:B------:R-:W-:Y:S01]  /*0f20*/  VIADD R6, R6, 0x1 ;  /* 0x0000000106067836 */ /* 0x000fe20000000000 */
[----:B------:R-:W-:-:S04]  /*0f30*/  IADD3.X R7, PT, PT, R7, R0, RZ, PT, !PT ;  /* 0x0000000007077210 */ /* 0x000fc80003ffe4ff */
[----:B------:R-:W-:Y:S01]  /*0f40*/  ISETP.NE.AND P0, PT, R6, RZ, PT ;  /* 0x000000ff0600720c */ /* 0x000fe20003f05270 */
[----:B--2---:R-:W-:-:S07]  /*0f50*/  DADD R12, R2, R12 ;  /* 0x00000000020c7229 */ /* 0x004fce000000000c */
[----:B------:R2:W-:Y:S05]  /*0f60*/  STG.E.64 desc[UR6][R14.64], R12 ;  /* 0x0000000c0e007986 */ /* 0x0005ea000c101b06 */
[----:B------:R-:W-:Y:S05]  /*0f70*/  @P0 BRA `(.L_x_55) ;  /* 0xfffffffc00e00947 */ /* 0x000fea000383ffff */
[----:B------:R-:W-:Y:S05]  /*0f80*/  EXIT ;  /* 0x000000000000794d */ /* 0x000fea0003800000 */
.L_x_56:
        /* <DEDUP_REMOVED lines=15> */
.L_x_59:


//--------------------- .nv.shared.reserved.0     --------------------------
	.section	.nv.shared.reserved.0,"aw",@nobits
	.weak		__nv_reservedSMEM_offset_0_alias
	.size		__nv_reservedSMEM_offset_0_alias, 0, 64
	.other		__nv_reservedSMEM_offset_0_alias,@"STO_CUDA_RESERVED_SHARED STV_DEFAULT"
__nv_reservedSMEM_offset_0_alias:
	.zero		0
	.zero		64


//--------------------- .nv.constant0._Z22cuDiagMatrixinv_kernelPdS_i --------------------------
	.section	.nv.constant0._Z22cuDiagMatrixinv_kernelPdS_i,"a",@progbits
	.sectionflags	@""
	.align	4
.nv.constant0._Z22cuDiagMatrixinv_kernelPdS_i:
	.zero		916


//--------------------- .nv.constant0._Z20cuMatrixTrace_KernelPKdiPd --------------------------
	.section	.nv.constant0._Z20cuMatrixTrace_KernelPKdiPd,"a",@progbits
	.sectionflags	@""
	.align	4
.nv.constant0._Z20cuMatrixTrace_KernelPKdiPd:
	.zero		920


//--------------------- SYMBOLS --------------------------

	.type		.nv.reservedSmem.offset0,@object
	.size		.nv.reservedSmem.offset0,0x4
